//
// Generated by NVIDIA NVVM Compiler
//
// Compiler Build ID: CL-36424714
// Cuda compilation tools, release 13.0, V13.0.88
// Based on NVVM 20.0.0
//

.version 9.0
.target sm_100
.address_size 64

	// .globl	_Z14global_softmaxiPf

.visible .entry _Z14global_softmaxiPf(
	.param .u32 _Z14global_softmaxiPf_param_0,
	.param .u64 .ptr .align 1 _Z14global_softmaxiPf_param_1
)
{
	.reg .pred 	%p<2>;
	.reg .b32 	%r<26>;
	.reg .b32 	%f<133>;
	.reg .b64 	%rd<4>;

	mov.u32 	%r1, %ctaid.x;
	mov.u32 	%r2, %ntid.x;
	mul.lo.s32 	%r3, %r1, %r2;
	mov.u32 	%r4, %tid.x;
	neg.s32 	%r5, %r4;
	setp.ne.s32 	%p1, %r3, %r5;
	@%p1 bra 	$L__BB0_2;
	ld.param.u64 	%rd3, [_Z14global_softmaxiPf_param_1];
	cvta.to.global.u64 	%rd2, %rd3;
	ld.global.f32 	%f1, [%rd2];
	fma.rn.f32 	%f2, %f1, 0f3BBB989D, 0f3F000000;
	cvt.sat.f32.f32 	%f3, %f2;
	mov.f32 	%f4, 0f4B400001;
	mov.f32 	%f5, 0f437C0000;
	fma.rm.f32 	%f6, %f3, %f5, %f4;
	add.f32 	%f7, %f6, 0fCB40007F;
	neg.f32 	%f8, %f7;
	fma.rn.f32 	%f9, %f1, 0f3FB8AA3B, %f8;
	fma.rn.f32 	%f10, %f1, 0f32A57060, %f9;
	mov.b32 	%r6, %f6;
	shl.b32 	%r7, %r6, 23;
	mov.b32 	%f11, %r7;
	ex2.approx.ftz.f32 	%f12, %f10;
	mul.f32 	%f13, %f12, %f11;
	add.f32 	%f14, %f13, 0f00000000;
	ld.global.f32 	%f15, [%rd2+4];
	fma.rn.f32 	%f16, %f15, 0f3BBB989D, 0f3F000000;
	cvt.sat.f32.f32 	%f17, %f16;
	fma.rm.f32 	%f18, %f17, %f5, %f4;
	add.f32 	%f19, %f18, 0fCB40007F;
	neg.f32 	%f20, %f19;
	fma.rn.f32 	%f21, %f15, 0f3FB8AA3B, %f20;
	fma.rn.f32 	%f22, %f15, 0f32A57060, %f21;
	mov.b32 	%r8, %f18;
	shl.b32 	%r9, %r8, 23;
	mov.b32 	%f23, %r9;
	ex2.approx.ftz.f32 	%f24, %f22;
	mul.f32 	%f25, %f24, %f23;
	add.f32 	%f26, %f14, %f25;
	ld.global.f32 	%f27, [%rd2+8];
	fma.rn.f32 	%f28, %f27, 0f3BBB989D, 0f3F000000;
	cvt.sat.f32.f32 	%f29, %f28;
	fma.rm.f32 	%f30, %f29, %f5, %f4;
	add.f32 	%f31, %f30, 0fCB40007F;
	neg.f32 	%f32, %f31;
	fma.rn.f32 	%f33, %f27, 0f3FB8AA3B, %f32;
	fma.rn.f32 	%f34, %f27, 0f32A57060, %f33;
	mov.b32 	%r10, %f30;
	shl.b32 	%r11, %r10, 23;
	mov.b32 	%f35, %r11;
	ex2.approx.ftz.f32 	%f36, %f34;
	mul.f32 	%f37, %f36, %f35;
	add.f32 	%f38, %f26, %f37;
	ld.global.f32 	%f39, [%rd2+12];
	fma.rn.f32 	%f40, %f39, 0f3BBB989D, 0f3F000000;
	cvt.sat.f32.f32 	%f41, %f40;
	fma.rm.f32 	%f42, %f41, %f5, %f4;
	add.f32 	%f43, %f42, 0fCB40007F;
	neg.f32 	%f44, %f43;
	fma.rn.f32 	%f45, %f39, 0f3FB8AA3B, %f44;
	fma.rn.f32 	%f46, %f39, 0f32A57060, %f45;
	mov.b32 	%r12, %f42;
	shl.b32 	%r13, %r12, 23;
	mov.b32 	%f47, %r13;
	ex2.approx.ftz.f32 	%f48, %f46;
	mul.f32 	%f49, %f48, %f47;
	add.f32 	%f50, %f38, %f49;
	ld.global.f32 	%f51, [%rd2+16];
	fma.rn.f32 	%f52, %f51, 0f3BBB989D, 0f3F000000;
	cvt.sat.f32.f32 	%f53, %f52;
	fma.rm.f32 	%f54, %f53, %f5, %f4;
	add.f32 	%f55, %f54, 0fCB40007F;
	neg.f32 	%f56, %f55;
	fma.rn.f32 	%f57, %f51, 0f3FB8AA3B, %f56;
	fma.rn.f32 	%f58, %f51, 0f32A57060, %f57;
	mov.b32 	%r14, %f54;
	shl.b32 	%r15, %r14, 23;
	mov.b32 	%f59, %r15;
	ex2.approx.ftz.f32 	%f60, %f58;
	mul.f32 	%f61, %f60, %f59;
	add.f32 	%f62, %f50, %f61;
	ld.global.f32 	%f63, [%rd2+20];
	fma.rn.f32 	%f64, %f63, 0f3BBB989D, 0f3F000000;
	cvt.sat.f32.f32 	%f65, %f64;
	fma.rm.f32 	%f66, %f65, %f5, %f4;
	add.f32 	%f67, %f66, 0fCB40007F;
	neg.f32 	%f68, %f67;
	fma.rn.f32 	%f69, %f63, 0f3FB8AA3B, %f68;
	fma.rn.f32 	%f70, %f63, 0f32A57060, %f69;
	mov.b32 	%r16, %f66;
	shl.b32 	%r17, %r16, 23;
	mov.b32 	%f71, %r17;
	ex2.approx.ftz.f32 	%f72, %f70;
	mul.f32 	%f73, %f72, %f71;
	add.f32 	%f74, %f62, %f73;
	ld.global.f32 	%f75, [%rd2+24];
	fma.rn.f32 	%f76, %f75, 0f3BBB989D, 0f3F000000;
	cvt.sat.f32.f32 	%f77, %f76;
	fma.rm.f32 	%f78, %f77, %f5, %f4;
	add.f32 	%f79, %f78, 0fCB40007F;
	neg.f32 	%f80, %f79;
	fma.rn.f32 	%f81, %f75, 0f3FB8AA3B, %f80;
	fma.rn.f32 	%f82, %f75, 0f32A57060, %f81;
	mov.b32 	%r18, %f78;
	shl.b32 	%r19, %r18, 23;
	mov.b32 	%f83, %r19;
	ex2.approx.ftz.f32 	%f84, %f82;
	mul.f32 	%f85, %f84, %f83;
	add.f32 	%f86, %f74, %f85;
	ld.global.f32 	%f87, [%rd2+28];
	fma.rn.f32 	%f88, %f87, 0f3BBB989D, 0f3F000000;
	cvt.sat.f32.f32 	%f89, %f88;
	fma.rm.f32 	%f90, %f89, %f5, %f4;
	add.f32 	%f91, %f90, 0fCB40007F;
	neg.f32 	%f92, %f91;
	fma.rn.f32 	%f93, %f87, 0f3FB8AA3B, %f92;
	fma.rn.f32 	%f94, %f87, 0f32A57060, %f93;
	mov.b32 	%r20, %f90;
	shl.b32 	%r21, %r20, 23;
	mov.b32 	%f95, %r21;
	ex2.approx.ftz.f32 	%f96, %f94;
	mul.f32 	%f97, %f96, %f95;
	add.f32 	%f98, %f86, %f97;
	ld.global.f32 	%f99, [%rd2+32];
	fma.rn.f32 	%f100, %f99, 0f3BBB989D, 0f3F000000;
	cvt.sat.f32.f32 	%f101, %f100;
	fma.rm.f32 	%f102, %f101, %f5, %f4;
	add.f32 	%f103, %f102, 0fCB40007F;
	neg.f32 	%f104, %f103;
	fma.rn.f32 	%f105, %f99, 0f3FB8AA3B, %f104;
	fma.rn.f32 	%f106, %f99, 0f32A57060, %f105;
	mov.b32 	%r22, %f102;
	shl.b32 	%r23, %r22, 23;
	mov.b32 	%f107, %r23;
	ex2.approx.ftz.f32 	%f108, %f106;
	mul.f32 	%f109, %f108, %f107;
	add.f32 	%f110, %f98, %f109;
	ld.global.f32 	%f111, [%rd2+36];
	fma.rn.f32 	%f112, %f111, 0f3BBB989D, 0f3F000000;
	cvt.sat.f32.f32 	%f113, %f112;
	fma.rm.f32 	%f114, %f113, %f5, %f4;
	add.f32 	%f115, %f114, 0fCB40007F;
	neg.f32 	%f116, %f115;
	fma.rn.f32 	%f117, %f111, 0f3FB8AA3B, %f116;
	fma.rn.f32 	%f118, %f111, 0f32A57060, %f117;
	mov.b32 	%r24, %f114;
	shl.b32 	%r25, %r24, 23;
	mov.b32 	%f119, %r25;
	ex2.approx.ftz.f32 	%f120, %f118;
	mul.f32 	%f121, %f120, %f119;
	add.f32 	%f122, %f110, %f121;
	div.rn.f32 	%f123, %f13, %f122;
	st.global.f32 	[%rd2], %f123;
	div.rn.f32 	%f124, %f25, %f122;
	st.global.f32 	[%rd2+4], %f124;
	div.rn.f32 	%f125, %f37, %f122;
	st.global.f32 	[%rd2+8], %f125;
	div.rn.f32 	%f126, %f49, %f122;
	st.global.f32 	[%rd2+12], %f126;
	div.rn.f32 	%f127, %f61, %f122;
	st.global.f32 	[%rd2+16], %f127;
	div.rn.f32 	%f128, %f73, %f122;
	st.global.f32 	[%rd2+20], %f128;
	div.rn.f32 	%f129, %f85, %f122;
	st.global.f32 	[%rd2+24], %f129;
	div.rn.f32 	%f130, %f97, %f122;
	st.global.f32 	[%rd2+28], %f130;
	div.rn.f32 	%f131, %f109, %f122;
	st.global.f32 	[%rd2+32], %f131;
	div.rn.f32 	%f132, %f121, %f122;
	st.global.f32 	[%rd2+36], %f132;
$L__BB0_2:
	ret;

}
	// .globl	_Z15global_storeAnsiPfS_
.visible .entry _Z15global_storeAnsiPfS_(
	.param .u32 _Z15global_storeAnsiPfS__param_0,
	.param .u64 .ptr .align 1 _Z15global_storeAnsiPfS__param_1,
	.param .u64 .ptr .align 1 _Z15global_storeAnsiPfS__param_2
)
{
	.reg .pred 	%p<2>;
	.reg .b32 	%r<7>;
	.reg .b32 	%f<2>;
	.reg .b64 	%rd<9>;

	ld.param.u32 	%r2, [_Z15global_storeAnsiPfS__param_0];
	ld.param.u64 	%rd1, [_Z15global_storeAnsiPfS__param_1];
	ld.param.u64 	%rd2, [_Z15global_storeAnsiPfS__param_2];
	mov.u32 	%r3, %ctaid.x;
	mov.u32 	%r4, %ntid.x;
	mov.u32 	%r5, %tid.x;
	mad.lo.s32 	%r1, %r3, %r4, %r5;
	setp.gt.s32 	%p1, %r1, 9;
	@%p1 bra 	$L__BB1_2;
	cvta.to.global.u64 	%rd3, %rd2;
	cvta.to.global.u64 	%rd4, %rd1;
	mul.wide.s32 	%rd5, %r1, 4;
	add.s64 	%rd6, %rd3, %rd5;
	ld.global.f32 	%f1, [%rd6];
	mad.lo.s32 	%r6, %r2, 10, %r1;
	mul.wide.s32 	%rd7, %r6, 4;
	add.s64 	%rd8, %rd4, %rd7;
	st.global.f32 	[%rd8], %f1;
$L__BB1_2:
	ret;

}
	// .globl	_Z18global_cudaMaxPooliiPfS_
.visible .entry _Z18global_cudaMaxPooliiPfS_(
	.param .u32 _Z18global_cudaMaxPooliiPfS__param_0,
	.param .u32 _Z18global_cudaMaxPooliiPfS__param_1,
	.param .u64 .ptr .align 1 _Z18global_cudaMaxPooliiPfS__param_2,
	.param .u64 .ptr .align 1 _Z18global_cudaMaxPooliiPfS__param_3
)
{
	.reg .pred 	%p<11>;
	.reg .b32 	%r<27>;
	.reg .b32 	%f<8>;
	.reg .b64 	%rd<11>;

	ld.param.u32 	%r5, [_Z18global_cudaMaxPooliiPfS__param_0];
	ld.param.u32 	%r4, [_Z18global_cudaMaxPooliiPfS__param_1];
	ld.param.u64 	%rd1, [_Z18global_cudaMaxPooliiPfS__param_2];
	ld.param.u64 	%rd2, [_Z18global_cudaMaxPooliiPfS__param_3];
	mov.u32 	%r6, %ctaid.x;
	mov.u32 	%r7, %ntid.x;
	mov.u32 	%r8, %tid.x;
	mad.lo.s32 	%r1, %r6, %r7, %r8;
	mov.u32 	%r9, %ctaid.y;
	mov.u32 	%r10, %ntid.y;
	mov.u32 	%r11, %tid.y;
	mad.lo.s32 	%r2, %r9, %r10, %r11;
	mov.u32 	%r12, %ctaid.z;
	mov.u32 	%r13, %ntid.z;
	mov.u32 	%r14, %tid.z;
	mad.lo.s32 	%r3, %r12, %r13, %r14;
	setp.ge.s32 	%p1, %r1, %r5;
	setp.ge.s32 	%p2, %r2, %r4;
	or.pred  	%p3, %p1, %p2;
	setp.ge.s32 	%p4, %r3, %r4;
	or.pred  	%p5, %p4, %p3;
	or.b32  	%r15, %r3, %r2;
	and.b32  	%r16, %r15, 1;
	setp.eq.b32 	%p6, %r16, 1;
	or.pred  	%p7, %p6, %p5;
	@%p7 bra 	$L__BB2_2;
	shr.u32 	%r17, %r4, 31;
	add.s32 	%r18, %r4, %r17;
	shr.s32 	%r19, %r18, 1;
	cvta.to.global.u64 	%rd3, %rd1;
	cvta.to.global.u64 	%rd4, %rd2;
	mul.lo.s32 	%r20, %r4, %r1;
	mad.lo.s32 	%r21, %r4, %r2, %r3;
	mad.lo.s32 	%r22, %r20, %r4, %r21;
	mul.wide.s32 	%rd5, %r22, 4;
	add.s64 	%rd6, %rd3, %rd5;
	ld.global.f32 	%f1, [%rd6];
	ld.global.f32 	%f2, [%rd6+4];
	setp.lt.f32 	%p8, %f1, %f2;
	selp.f32 	%f3, %f2, %f1, %p8;
	mul.wide.s32 	%rd7, %r4, 4;
	add.s64 	%rd8, %rd6, %rd7;
	ld.global.f32 	%f4, [%rd8];
	setp.lt.f32 	%p9, %f3, %f4;
	selp.f32 	%f5, %f4, %f3, %p9;
	ld.global.f32 	%f6, [%rd8+4];
	setp.lt.f32 	%p10, %f5, %f6;
	selp.f32 	%f7, %f6, %f5, %p10;
	shr.u32 	%r23, %r2, 1;
	shr.u32 	%r24, %r3, 1;
	mad.lo.s32 	%r25, %r19, %r1, %r23;
	mad.lo.s32 	%r26, %r25, %r19, %r24;
	mul.wide.s32 	%rd9, %r26, 4;
	add.s64 	%rd10, %rd4, %rd9;
	st.global.f32 	[%rd10], %f7;
$L__BB2_2:
	ret;

}
	// .globl	_Z24global_cudaConvolution4DiiiiPfS_S_S_
.visible .entry _Z24global_cudaConvolution4DiiiiPfS_S_S_(
	.param .u32 _Z24global_cudaConvolution4DiiiiPfS_S_S__param_0,
	.param .u32 _Z24global_cudaConvolution4DiiiiPfS_S_S__param_1,
	.param .u32 _Z24global_cudaConvolution4DiiiiPfS_S_S__param_2,
	.param .u32 _Z24global_cudaConvolution4DiiiiPfS_S_S__param_3,
	.param .u64 .ptr .align 1 _Z24global_cudaConvolution4DiiiiPfS_S_S__param_4,
	.param .u64 .ptr .align 1 _Z24global_cudaConvolution4DiiiiPfS_S_S__param_5,
	.param .u64 .ptr .align 1 _Z24global_cudaConvolution4DiiiiPfS_S_S__param_6,
	.param .u64 .ptr .align 1 _Z24global_cudaConvolution4DiiiiPfS_S_S__param_7
)
{
	.reg .pred 	%p<18>;
	.reg .b32 	%r<74>;
	.reg .b32 	%f<122>;
	.reg .b64 	%rd<30>;

	ld.param.u32 	%r30, [_Z24global_cudaConvolution4DiiiiPfS_S_S__param_0];
	ld.param.u32 	%r31, [_Z24global_cudaConvolution4DiiiiPfS_S_S__param_1];
	ld.param.u32 	%r28, [_Z24global_cudaConvolution4DiiiiPfS_S_S__param_2];
	ld.param.u32 	%r29, [_Z24global_cudaConvolution4DiiiiPfS_S_S__param_3];
	ld.param.u64 	%rd7, [_Z24global_cudaConvolution4DiiiiPfS_S_S__param_4];
	ld.param.u64 	%rd8, [_Z24global_cudaConvolution4DiiiiPfS_S_S__param_5];
	ld.param.u64 	%rd9, [_Z24global_cudaConvolution4DiiiiPfS_S_S__param_6];
	cvta.to.global.u64 	%rd1, %rd7;
	cvta.to.global.u64 	%rd2, %rd8;
	cvta.to.global.u64 	%rd10, %rd9;
	sub.s32 	%r32, %r28, %r29;
	add.s32 	%r34, %r32, 1;
	mov.u32 	%r35, %ctaid.x;
	mov.u32 	%r36, %ntid.x;
	mov.u32 	%r37, %tid.x;
	mad.lo.s32 	%r1, %r35, %r36, %r37;
	mov.u32 	%r38, %ctaid.y;
	mov.u32 	%r39, %ntid.y;
	mov.u32 	%r40, %tid.y;
	mad.lo.s32 	%r41, %r38, %r39, %r40;
	mov.u32 	%r42, %ctaid.z;
	mov.u32 	%r43, %ntid.z;
	mov.u32 	%r44, %tid.z;
	mad.lo.s32 	%r45, %r42, %r43, %r44;
	div.s32 	%r3, %r45, %r34;
	mad.lo.s32 	%r46, %r3, %r32, %r3;
	sub.s32 	%r4, %r45, %r46;
	setp.ge.s32 	%p1, %r1, %r31;
	setp.ge.s32 	%p2, %r41, %r30;
	or.pred  	%p3, %p1, %p2;
	max.s32 	%r47, %r3, %r4;
	setp.gt.s32 	%p4, %r47, %r32;
	mad.lo.s32 	%r49, %r1, %r32, %r1;
	add.s32 	%r50, %r3, %r49;
	mad.lo.s32 	%r51, %r50, %r32, %r50;
	add.s32 	%r52, %r51, %r4;
	mul.wide.s32 	%rd11, %r52, 4;
	add.s64 	%rd3, %rd10, %rd11;
	or.pred  	%p5, %p3, %p4;
	@%p5 bra 	$L__BB3_18;
	setp.lt.s32 	%p6, %r29, 1;
	mov.f32 	%f120, 0f00000000;
	@%p6 bra 	$L__BB3_17;
	mad.lo.s32 	%r54, %r1, %r30, %r41;
	mul.lo.s32 	%r5, %r54, %r29;
	mad.lo.s32 	%r6, %r28, %r41, %r3;
	and.b32  	%r7, %r29, 15;
	and.b32  	%r8, %r29, 7;
	and.b32  	%r9, %r29, 3;
	and.b32  	%r55, %r29, 2147483632;
	neg.s32 	%r10, %r55;
	mov.f32 	%f120, 0f00000000;
	mov.b32 	%r67, 0;
$L__BB3_3:
	setp.lt.u32 	%p7, %r29, 16;
	add.s32 	%r57, %r5, %r67;
	mul.lo.s32 	%r12, %r57, %r29;
	add.s32 	%r58, %r6, %r67;
	mad.lo.s32 	%r13, %r58, %r28, %r4;
	mov.b32 	%r72, 0;
	@%p7 bra 	$L__BB3_6;
	mov.u32 	%r68, %r12;
	mov.u32 	%r69, %r13;
	mov.u32 	%r70, %r10;
$L__BB3_5:
	.pragma "nounroll";
	and.b32  	%r72, %r29, 2147483632;
	mul.wide.s32 	%rd12, %r69, 4;
	add.s64 	%rd13, %rd1, %rd12;
	mul.wide.s32 	%rd14, %r68, 4;
	add.s64 	%rd15, %rd2, %rd14;
	ld.global.f32 	%f20, [%rd15];
	ld.global.f32 	%f21, [%rd13];
	fma.rn.f32 	%f22, %f20, %f21, %f120;
	ld.global.f32 	%f23, [%rd15+4];
	ld.global.f32 	%f24, [%rd13+4];
	fma.rn.f32 	%f25, %f23, %f24, %f22;
	ld.global.f32 	%f26, [%rd15+8];
	ld.global.f32 	%f27, [%rd13+8];
	fma.rn.f32 	%f28, %f26, %f27, %f25;
	ld.global.f32 	%f29, [%rd15+12];
	ld.global.f32 	%f30, [%rd13+12];
	fma.rn.f32 	%f31, %f29, %f30, %f28;
	ld.global.f32 	%f32, [%rd15+16];
	ld.global.f32 	%f33, [%rd13+16];
	fma.rn.f32 	%f34, %f32, %f33, %f31;
	ld.global.f32 	%f35, [%rd15+20];
	ld.global.f32 	%f36, [%rd13+20];
	fma.rn.f32 	%f37, %f35, %f36, %f34;
	ld.global.f32 	%f38, [%rd15+24];
	ld.global.f32 	%f39, [%rd13+24];
	fma.rn.f32 	%f40, %f38, %f39, %f37;
	ld.global.f32 	%f41, [%rd15+28];
	ld.global.f32 	%f42, [%rd13+28];
	fma.rn.f32 	%f43, %f41, %f42, %f40;
	ld.global.f32 	%f44, [%rd15+32];
	ld.global.f32 	%f45, [%rd13+32];
	fma.rn.f32 	%f46, %f44, %f45, %f43;
	ld.global.f32 	%f47, [%rd15+36];
	ld.global.f32 	%f48, [%rd13+36];
	fma.rn.f32 	%f49, %f47, %f48, %f46;
	ld.global.f32 	%f50, [%rd15+40];
	ld.global.f32 	%f51, [%rd13+40];
	fma.rn.f32 	%f52, %f50, %f51, %f49;
	ld.global.f32 	%f53, [%rd15+44];
	ld.global.f32 	%f54, [%rd13+44];
	fma.rn.f32 	%f55, %f53, %f54, %f52;
	ld.global.f32 	%f56, [%rd15+48];
	ld.global.f32 	%f57, [%rd13+48];
	fma.rn.f32 	%f58, %f56, %f57, %f55;
	ld.global.f32 	%f59, [%rd15+52];
	ld.global.f32 	%f60, [%rd13+52];
	fma.rn.f32 	%f61, %f59, %f60, %f58;
	ld.global.f32 	%f62, [%rd15+56];
	ld.global.f32 	%f63, [%rd13+56];
	fma.rn.f32 	%f64, %f62, %f63, %f61;
	ld.global.f32 	%f65, [%rd15+60];
	ld.global.f32 	%f66, [%rd13+60];
	fma.rn.f32 	%f120, %f65, %f66, %f64;
	add.s32 	%r70, %r70, 16;
	add.s32 	%r69, %r69, 16;
	add.s32 	%r68, %r68, 16;
	setp.ne.s32 	%p8, %r70, 0;
	@%p8 bra 	$L__BB3_5;
$L__BB3_6:
	setp.eq.s32 	%p9, %r7, 0;
	@%p9 bra 	$L__BB3_16;
	add.s32 	%r59, %r7, -1;
	setp.lt.u32 	%p10, %r59, 7;
	@%p10 bra 	$L__BB3_9;
	add.s32 	%r60, %r72, %r12;
	mul.wide.s32 	%rd16, %r60, 4;
	add.s64 	%rd17, %rd2, %rd16;
	ld.global.f32 	%f68, [%rd17];
	add.s32 	%r61, %r13, %r72;
	mul.wide.s32 	%rd18, %r61, 4;
	add.s64 	%rd19, %rd1, %rd18;
	ld.global.f32 	%f69, [%rd19];
	fma.rn.f32 	%f70, %f68, %f69, %f120;
	ld.global.f32 	%f71, [%rd17+4];
	ld.global.f32 	%f72, [%rd19+4];
	fma.rn.f32 	%f73, %f71, %f72, %f70;
	ld.global.f32 	%f74, [%rd17+8];
	ld.global.f32 	%f75, [%rd19+8];
	fma.rn.f32 	%f76, %f74, %f75, %f73;
	ld.global.f32 	%f77, [%rd17+12];
	ld.global.f32 	%f78, [%rd19+12];
	fma.rn.f32 	%f79, %f77, %f78, %f76;
	ld.global.f32 	%f80, [%rd17+16];
	ld.global.f32 	%f81, [%rd19+16];
	fma.rn.f32 	%f82, %f80, %f81, %f79;
	ld.global.f32 	%f83, [%rd17+20];
	ld.global.f32 	%f84, [%rd19+20];
	fma.rn.f32 	%f85, %f83, %f84, %f82;
	ld.global.f32 	%f86, [%rd17+24];
	ld.global.f32 	%f87, [%rd19+24];
	fma.rn.f32 	%f88, %f86, %f87, %f85;
	ld.global.f32 	%f89, [%rd17+28];
	ld.global.f32 	%f90, [%rd19+28];
	fma.rn.f32 	%f120, %f89, %f90, %f88;
	add.s32 	%r72, %r72, 8;
$L__BB3_9:
	setp.eq.s32 	%p11, %r8, 0;
	@%p11 bra 	$L__BB3_16;
	add.s32 	%r62, %r8, -1;
	setp.lt.u32 	%p12, %r62, 3;
	@%p12 bra 	$L__BB3_12;
	add.s32 	%r63, %r72, %r12;
	mul.wide.s32 	%rd20, %r63, 4;
	add.s64 	%rd21, %rd2, %rd20;
	ld.global.f32 	%f92, [%rd21];
	add.s32 	%r64, %r13, %r72;
	mul.wide.s32 	%rd22, %r64, 4;
	add.s64 	%rd23, %rd1, %rd22;
	ld.global.f32 	%f93, [%rd23];
	fma.rn.f32 	%f94, %f92, %f93, %f120;
	ld.global.f32 	%f95, [%rd21+4];
	ld.global.f32 	%f96, [%rd23+4];
	fma.rn.f32 	%f97, %f95, %f96, %f94;
	ld.global.f32 	%f98, [%rd21+8];
	ld.global.f32 	%f99, [%rd23+8];
	fma.rn.f32 	%f100, %f98, %f99, %f97;
	ld.global.f32 	%f101, [%rd21+12];
	ld.global.f32 	%f102, [%rd23+12];
	fma.rn.f32 	%f120, %f101, %f102, %f100;
	add.s32 	%r72, %r72, 4;
$L__BB3_12:
	setp.eq.s32 	%p13, %r9, 0;
	@%p13 bra 	$L__BB3_16;
	setp.eq.s32 	%p14, %r9, 1;
	add.s32 	%r65, %r72, %r12;
	mul.wide.s32 	%rd24, %r65, 4;
	add.s64 	%rd4, %rd2, %rd24;
	ld.global.f32 	%f103, [%rd4];
	add.s32 	%r66, %r13, %r72;
	mul.wide.s32 	%rd25, %r66, 4;
	add.s64 	%rd5, %rd1, %rd25;
	ld.global.f32 	%f104, [%rd5];
	fma.rn.f32 	%f120, %f103, %f104, %f120;
	@%p14 bra 	$L__BB3_16;
	setp.eq.s32 	%p15, %r9, 2;
	ld.global.f32 	%f105, [%rd4+4];
	ld.global.f32 	%f106, [%rd5+4];
	fma.rn.f32 	%f120, %f105, %f106, %f120;
	@%p15 bra 	$L__BB3_16;
	ld.global.f32 	%f107, [%rd4+8];
	ld.global.f32 	%f108, [%rd5+8];
	fma.rn.f32 	%f120, %f107, %f108, %f120;
$L__BB3_16:
	add.s32 	%r67, %r67, 1;
	setp.ne.s32 	%p16, %r67, %r29;
	@%p16 bra 	$L__BB3_3;
$L__BB3_17:
	atom.global.add.f32 	%f109, [%rd3], %f120;
$L__BB3_18:
	setp.ne.s32 	%p17, %r41, 0;
	@%p17 bra 	$L__BB3_20;
	ld.param.u64 	%rd29, [_Z24global_cudaConvolution4DiiiiPfS_S_S__param_7];
	cvta.to.global.u64 	%rd26, %rd29;
	mul.wide.s32 	%rd27, %r1, 4;
	add.s64 	%rd28, %rd26, %rd27;
	ld.global.f32 	%f110, [%rd28];
	atom.global.add.f32 	%f111, [%rd3], %f110;
$L__BB3_20:
	ret;

}
	// .globl	_Z27global_cudaImageToFirstConviiiiiPfS_S_S_
.visible .entry _Z27global_cudaImageToFirstConviiiiiPfS_S_S_(
	.param .u32 _Z27global_cudaImageToFirstConviiiiiPfS_S_S__param_0,
	.param .u32 _Z27global_cudaImageToFirstConviiiiiPfS_S_S__param_1,
	.param .u32 _Z27global_cudaImageToFirstConviiiiiPfS_S_S__param_2,
	.param .u32 _Z27global_cudaImageToFirstConviiiiiPfS_S_S__param_3,
	.param .u32 _Z27global_cudaImageToFirstConviiiiiPfS_S_S__param_4,
	.param .u64 .ptr .align 1 _Z27global_cudaImageToFirstConviiiiiPfS_S_S__param_5,
	.param .u64 .ptr .align 1 _Z27global_cudaImageToFirstConviiiiiPfS_S_S__param_6,
	.param .u64 .ptr .align 1 _Z27global_cudaImageToFirstConviiiiiPfS_S_S__param_7,
	.param .u64 .ptr .align 1 _Z27global_cudaImageToFirstConviiiiiPfS_S_S__param_8
)
{
	.reg .pred 	%p<18>;
	.reg .b32 	%r<76>;
	.reg .b32 	%f<122>;
	.reg .b64 	%rd<30>;

	ld.param.u32 	%r32, [_Z27global_cudaImageToFirstConviiiiiPfS_S_S__param_0];
	ld.param.u32 	%r33, [_Z27global_cudaImageToFirstConviiiiiPfS_S_S__param_1];
	ld.param.u32 	%r29, [_Z27global_cudaImageToFirstConviiiiiPfS_S_S__param_2];
	ld.param.u32 	%r30, [_Z27global_cudaImageToFirstConviiiiiPfS_S_S__param_3];
	ld.param.u32 	%r31, [_Z27global_cudaImageToFirstConviiiiiPfS_S_S__param_4];
	ld.param.u64 	%rd7, [_Z27global_cudaImageToFirstConviiiiiPfS_S_S__param_5];
	ld.param.u64 	%rd8, [_Z27global_cudaImageToFirstConviiiiiPfS_S_S__param_6];
	ld.param.u64 	%rd9, [_Z27global_cudaImageToFirstConviiiiiPfS_S_S__param_7];
	cvta.to.global.u64 	%rd1, %rd7;
	cvta.to.global.u64 	%rd2, %rd8;
	cvta.to.global.u64 	%rd10, %rd9;
	sub.s32 	%r34, %r29, %r30;
	add.s32 	%r36, %r34, 1;
	mov.u32 	%r37, %ctaid.x;
	mov.u32 	%r38, %ntid.x;
	mov.u32 	%r39, %tid.x;
	mad.lo.s32 	%r1, %r37, %r38, %r39;
	mov.u32 	%r40, %ctaid.y;
	mov.u32 	%r41, %ntid.y;
	mov.u32 	%r42, %tid.y;
	mad.lo.s32 	%r43, %r40, %r41, %r42;
	mov.u32 	%r44, %ctaid.z;
	mov.u32 	%r45, %ntid.z;
	mov.u32 	%r46, %tid.z;
	mad.lo.s32 	%r47, %r44, %r45, %r46;
	div.s32 	%r3, %r47, %r36;
	mad.lo.s32 	%r48, %r3, %r34, %r3;
	sub.s32 	%r4, %r47, %r48;
	setp.ge.s32 	%p1, %r1, %r33;
	setp.ge.s32 	%p2, %r43, %r32;
	or.pred  	%p3, %p1, %p2;
	max.s32 	%r49, %r3, %r4;
	setp.gt.s32 	%p4, %r49, %r34;
	mad.lo.s32 	%r51, %r1, %r34, %r1;
	add.s32 	%r52, %r3, %r51;
	mad.lo.s32 	%r53, %r52, %r34, %r52;
	add.s32 	%r54, %r53, %r4;
	mul.wide.s32 	%rd11, %r54, 4;
	add.s64 	%rd3, %rd10, %rd11;
	or.pred  	%p5, %p3, %p4;
	@%p5 bra 	$L__BB4_18;
	setp.lt.s32 	%p6, %r30, 1;
	mov.f32 	%f120, 0f00000000;
	@%p6 bra 	$L__BB4_17;
	mad.lo.s32 	%r56, %r1, %r32, %r43;
	mul.lo.s32 	%r5, %r56, %r30;
	mad.lo.s32 	%r6, %r29, %r43, %r3;
	mad.lo.s32 	%r7, %r31, 784, %r4;
	and.b32  	%r8, %r30, 15;
	and.b32  	%r9, %r30, 7;
	and.b32  	%r10, %r30, 3;
	and.b32  	%r57, %r30, 2147483632;
	neg.s32 	%r11, %r57;
	mov.f32 	%f120, 0f00000000;
	mov.b32 	%r69, 0;
$L__BB4_3:
	setp.lt.u32 	%p7, %r30, 16;
	add.s32 	%r59, %r5, %r69;
	mul.lo.s32 	%r13, %r59, %r30;
	add.s32 	%r60, %r6, %r69;
	mad.lo.s32 	%r14, %r60, %r29, %r7;
	mov.b32 	%r74, 0;
	@%p7 bra 	$L__BB4_6;
	mov.u32 	%r70, %r13;
	mov.u32 	%r71, %r14;
	mov.u32 	%r72, %r11;
$L__BB4_5:
	.pragma "nounroll";
	and.b32  	%r74, %r30, 2147483632;
	mul.wide.s32 	%rd12, %r71, 4;
	add.s64 	%rd13, %rd1, %rd12;
	mul.wide.s32 	%rd14, %r70, 4;
	add.s64 	%rd15, %rd2, %rd14;
	ld.global.f32 	%f20, [%rd15];
	ld.global.f32 	%f21, [%rd13];
	fma.rn.f32 	%f22, %f20, %f21, %f120;
	ld.global.f32 	%f23, [%rd15+4];
	ld.global.f32 	%f24, [%rd13+4];
	fma.rn.f32 	%f25, %f23, %f24, %f22;
	ld.global.f32 	%f26, [%rd15+8];
	ld.global.f32 	%f27, [%rd13+8];
	fma.rn.f32 	%f28, %f26, %f27, %f25;
	ld.global.f32 	%f29, [%rd15+12];
	ld.global.f32 	%f30, [%rd13+12];
	fma.rn.f32 	%f31, %f29, %f30, %f28;
	ld.global.f32 	%f32, [%rd15+16];
	ld.global.f32 	%f33, [%rd13+16];
	fma.rn.f32 	%f34, %f32, %f33, %f31;
	ld.global.f32 	%f35, [%rd15+20];
	ld.global.f32 	%f36, [%rd13+20];
	fma.rn.f32 	%f37, %f35, %f36, %f34;
	ld.global.f32 	%f38, [%rd15+24];
	ld.global.f32 	%f39, [%rd13+24];
	fma.rn.f32 	%f40, %f38, %f39, %f37;
	ld.global.f32 	%f41, [%rd15+28];
	ld.global.f32 	%f42, [%rd13+28];
	fma.rn.f32 	%f43, %f41, %f42, %f40;
	ld.global.f32 	%f44, [%rd15+32];
	ld.global.f32 	%f45, [%rd13+32];
	fma.rn.f32 	%f46, %f44, %f45, %f43;
	ld.global.f32 	%f47, [%rd15+36];
	ld.global.f32 	%f48, [%rd13+36];
	fma.rn.f32 	%f49, %f47, %f48, %f46;
	ld.global.f32 	%f50, [%rd15+40];
	ld.global.f32 	%f51, [%rd13+40];
	fma.rn.f32 	%f52, %f50, %f51, %f49;
	ld.global.f32 	%f53, [%rd15+44];
	ld.global.f32 	%f54, [%rd13+44];
	fma.rn.f32 	%f55, %f53, %f54, %f52;
	ld.global.f32 	%f56, [%rd15+48];
	ld.global.f32 	%f57, [%rd13+48];
	fma.rn.f32 	%f58, %f56, %f57, %f55;
	ld.global.f32 	%f59, [%rd15+52];
	ld.global.f32 	%f60, [%rd13+52];
	fma.rn.f32 	%f61, %f59, %f60, %f58;
	ld.global.f32 	%f62, [%rd15+56];
	ld.global.f32 	%f63, [%rd13+56];
	fma.rn.f32 	%f64, %f62, %f63, %f61;
	ld.global.f32 	%f65, [%rd15+60];
	ld.global.f32 	%f66, [%rd13+60];
	fma.rn.f32 	%f120, %f65, %f66, %f64;
	add.s32 	%r72, %r72, 16;
	add.s32 	%r71, %r71, 16;
	add.s32 	%r70, %r70, 16;
	setp.ne.s32 	%p8, %r72, 0;
	@%p8 bra 	$L__BB4_5;
$L__BB4_6:
	setp.eq.s32 	%p9, %r8, 0;
	@%p9 bra 	$L__BB4_16;
	add.s32 	%r61, %r8, -1;
	setp.lt.u32 	%p10, %r61, 7;
	@%p10 bra 	$L__BB4_9;
	add.s32 	%r62, %r74, %r13;
	mul.wide.s32 	%rd16, %r62, 4;
	add.s64 	%rd17, %rd2, %rd16;
	ld.global.f32 	%f68, [%rd17];
	add.s32 	%r63, %r14, %r74;
	mul.wide.s32 	%rd18, %r63, 4;
	add.s64 	%rd19, %rd1, %rd18;
	ld.global.f32 	%f69, [%rd19];
	fma.rn.f32 	%f70, %f68, %f69, %f120;
	ld.global.f32 	%f71, [%rd17+4];
	ld.global.f32 	%f72, [%rd19+4];
	fma.rn.f32 	%f73, %f71, %f72, %f70;
	ld.global.f32 	%f74, [%rd17+8];
	ld.global.f32 	%f75, [%rd19+8];
	fma.rn.f32 	%f76, %f74, %f75, %f73;
	ld.global.f32 	%f77, [%rd17+12];
	ld.global.f32 	%f78, [%rd19+12];
	fma.rn.f32 	%f79, %f77, %f78, %f76;
	ld.global.f32 	%f80, [%rd17+16];
	ld.global.f32 	%f81, [%rd19+16];
	fma.rn.f32 	%f82, %f80, %f81, %f79;
	ld.global.f32 	%f83, [%rd17+20];
	ld.global.f32 	%f84, [%rd19+20];
	fma.rn.f32 	%f85, %f83, %f84, %f82;
	ld.global.f32 	%f86, [%rd17+24];
	ld.global.f32 	%f87, [%rd19+24];
	fma.rn.f32 	%f88, %f86, %f87, %f85;
	ld.global.f32 	%f89, [%rd17+28];
	ld.global.f32 	%f90, [%rd19+28];
	fma.rn.f32 	%f120, %f89, %f90, %f88;
	add.s32 	%r74, %r74, 8;
$L__BB4_9:
	setp.eq.s32 	%p11, %r9, 0;
	@%p11 bra 	$L__BB4_16;
	add.s32 	%r64, %r9, -1;
	setp.lt.u32 	%p12, %r64, 3;
	@%p12 bra 	$L__BB4_12;
	add.s32 	%r65, %r74, %r13;
	mul.wide.s32 	%rd20, %r65, 4;
	add.s64 	%rd21, %rd2, %rd20;
	ld.global.f32 	%f92, [%rd21];
	add.s32 	%r66, %r14, %r74;
	mul.wide.s32 	%rd22, %r66, 4;
	add.s64 	%rd23, %rd1, %rd22;
	ld.global.f32 	%f93, [%rd23];
	fma.rn.f32 	%f94, %f92, %f93, %f120;
	ld.global.f32 	%f95, [%rd21+4];
	ld.global.f32 	%f96, [%rd23+4];
	fma.rn.f32 	%f97, %f95, %f96, %f94;
	ld.global.f32 	%f98, [%rd21+8];
	ld.global.f32 	%f99, [%rd23+8];
	fma.rn.f32 	%f100, %f98, %f99, %f97;
	ld.global.f32 	%f101, [%rd21+12];
	ld.global.f32 	%f102, [%rd23+12];
	fma.rn.f32 	%f120, %f101, %f102, %f100;
	add.s32 	%r74, %r74, 4;
$L__BB4_12:
	setp.eq.s32 	%p13, %r10, 0;
	@%p13 bra 	$L__BB4_16;
	setp.eq.s32 	%p14, %r10, 1;
	add.s32 	%r67, %r74, %r13;
	mul.wide.s32 	%rd24, %r67, 4;
	add.s64 	%rd4, %rd2, %rd24;
	ld.global.f32 	%f103, [%rd4];
	add.s32 	%r68, %r14, %r74;
	mul.wide.s32 	%rd25, %r68, 4;
	add.s64 	%rd5, %rd1, %rd25;
	ld.global.f32 	%f104, [%rd5];
	fma.rn.f32 	%f120, %f103, %f104, %f120;
	@%p14 bra 	$L__BB4_16;
	setp.eq.s32 	%p15, %r10, 2;
	ld.global.f32 	%f105, [%rd4+4];
	ld.global.f32 	%f106, [%rd5+4];
	fma.rn.f32 	%f120, %f105, %f106, %f120;
	@%p15 bra 	$L__BB4_16;
	ld.global.f32 	%f107, [%rd4+8];
	ld.global.f32 	%f108, [%rd5+8];
	fma.rn.f32 	%f120, %f107, %f108, %f120;
$L__BB4_16:
	add.s32 	%r69, %r69, 1;
	setp.ne.s32 	%p16, %r69, %r30;
	@%p16 bra 	$L__BB4_3;
$L__BB4_17:
	atom.global.add.f32 	%f109, [%rd3], %f120;
$L__BB4_18:
	setp.ne.s32 	%p17, %r43, 0;
	@%p17 bra 	$L__BB4_20;
	ld.param.u64 	%rd29, [_Z27global_cudaImageToFirstConviiiiiPfS_S_S__param_8];
	cvta.to.global.u64 	%rd26, %rd29;
	mul.wide.s32 	%rd27, %r1, 4;
	add.s64 	%rd28, %rd26, %rd27;
	ld.global.f32 	%f110, [%rd28];
	atom.global.add.f32 	%f111, [%rd3], %f110;
$L__BB4_20:
	ret;

}
	// .globl	_Z15global_cudaReLUiPf
.visible .entry _Z15global_cudaReLUiPf(
	.param .u32 _Z15global_cudaReLUiPf_param_0,
	.param .u64 .ptr .align 1 _Z15global_cudaReLUiPf_param_1
)
{
	.reg .pred 	%p<3>;
	.reg .b32 	%r<7>;
	.reg .b32 	%f<2>;
	.reg .b64 	%rd<5>;

	ld.param.u32 	%r2, [_Z15global_cudaReLUiPf_param_0];
	ld.param.u64 	%rd2, [_Z15global_cudaReLUiPf_param_1];
	mov.u32 	%r3, %ctaid.x;
	mov.u32 	%r4, %ntid.x;
	mov.u32 	%r5, %tid.x;
	mad.lo.s32 	%r1, %r3, %r4, %r5;
	setp.ge.s32 	%p1, %r1, %r2;
	@%p1 bra 	$L__BB5_3;
	cvta.to.global.u64 	%rd3, %rd2;
	mul.wide.s32 	%rd4, %r1, 4;
	add.s64 	%rd1, %rd3, %rd4;
	ld.global.f32 	%f1, [%rd1];
	setp.geu.f32 	%p2, %f1, 0f00000000;
	@%p2 bra 	$L__BB5_3;
	mov.b32 	%r6, 0;
	st.global.u32 	[%rd1], %r6;
$L__BB5_3:
	ret;

}


// ===== COMPILED SASS (sm_100) =====

	.target	sm_100

	.elftype	@"ET_EXEC"


//--------------------- .note.nv.tkinfo           --------------------------
	.section	.note.nv.tkinfo,"",@"SHT_NOTE"
	.sectionflags	@"SHF_NOTE_NV_TKINFO"
	.tkinfo
        /*0018*/ 	.word	0x00000002
        /*0030*/ 	.string	""
        /*0030*/ 	.string	"ptxas"
        /*0030*/ 	.string	"Cuda compilation tools, release 13.0, V13.0.88"
        /*0030*/ 	.string	"Build cuda_13.0.r13.0/compiler.36424714_0"
        /*0030*/ 	.string	"-arch sm_100 -m 64 "



//--------------------- .note.nv.cuinfo           --------------------------
	.section	.note.nv.cuinfo,"",@"SHT_NOTE"
	.sectionflags	@"SHF_NOTE_NV_CUINFO"
        /*0018*/ 	.short	0x0002
        /*001a*/ 	.short	0x0064
        /*001c*/ 	.short	0x0082
	.zero		2


//--------------------- .nv.info                  --------------------------
	.section	.nv.info,"",@"SHT_CUDA_INFO"
	.align	4


	//----- nvinfo : EIATTR_REGCOUNT
	.align		4
        /*0000*/ 	.byte	0x04, 0x2f
        /*0002*/ 	.short	(.L_1 - .L_0)
	.align		4
.L_0:
        /*0004*/ 	.word	index@(_Z14global_softmaxiPf)
        /*0008*/ 	.word	0x0000001d


	//----- nvinfo : EIATTR_FRAME_SIZE
	.align		4
.L_1:
        /*000c*/ 	.byte	0x04, 0x11
        /*000e*/ 	.short	(.L_3 - .L_2)
	.align		4
.L_2:
        /*0010*/ 	.word	index@($__internal_0_$__cuda_sm3x_div_rn_noftz_f32_slowpath)
        /*0014*/ 	.word	0x00000000


	//----- nvinfo : EIATTR_FRAME_SIZE
	.align		4
.L_3:
        /*0018*/ 	.byte	0x04, 0x11
        /*001a*/ 	.short	(.L_5 - .L_4)
	.align		4
.L_4:
        /*001c*/ 	.word	index@(_Z14global_softmaxiPf)
        /*0020*/ 	.word	0x00000000


	//----- nvinfo : EIATTR_REGCOUNT
	.align		4
.L_5:
        /*0024*/ 	.byte	0x04, 0x2f
        /*0026*/ 	.short	(.L_7 - .L_6)
	.align		4
.L_6:
        /*0028*/ 	.word	index@(_Z15global_storeAnsiPfS_)
        /*002c*/ 	.word	0x0000000a


	//----- nvinfo : EIATTR_FRAME_SIZE
	.align		4
.L_7:
        /*0030*/ 	.byte	0x04, 0x11
        /*0032*/ 	.short	(.L_9 - .L_8)
	.align		4
.L_8:
        /*0034*/ 	.word	index@(_Z15global_storeAnsiPfS_)
        /*0038*/ 	.word	0x00000000


	//----- nvinfo : EIATTR_REGCOUNT
	.align		4
.L_9:
        /*003c*/ 	.byte	0x04, 0x2f
        /*003e*/ 	.short	(.L_11 - .L_10)
	.align		4
.L_10:
        /*0040*/ 	.word	index@(_Z18global_cudaMaxPooliiPfS_)
        /*0044*/ 	.word	0x00000014


	//----- nvinfo : EIATTR_FRAME_SIZE
	.align		4
.L_11:
        /*0048*/ 	.byte	0x04, 0x11
        /*004a*/ 	.short	(.L_13 - .L_12)
	.align		4
.L_12:
        /*004c*/ 	.word	index@(_Z18global_cudaMaxPooliiPfS_)
        /*0050*/ 	.word	0x00000000


	//----- nvinfo : EIATTR_REGCOUNT
	.align		4
.L_13:
        /*0054*/ 	.byte	0x04, 0x2f
        /*0056*/ 	.short	(.L_15 - .L_14)
	.align		4
.L_14:
        /*0058*/ 	.word	index@(_Z24global_cudaConvolution4DiiiiPfS_S_S_)
        /*005c*/ 	.word	0x00000020


	//----- nvinfo : EIATTR_FRAME_SIZE
	.align		4
.L_15:
        /*0060*/ 	.byte	0x04, 0x11
        /*0062*/ 	.short	(.L_17 - .L_16)
	.align		4
.L_16:
        /*0064*/ 	.word	index@(_Z24global_cudaConvolution4DiiiiPfS_S_S_)
        /*0068*/ 	.word	0x00000000


	//----- nvinfo : EIATTR_REGCOUNT
	.align		4
.L_17:
        /*006c*/ 	.byte	0x04, 0x2f
        /*006e*/ 	.short	(.L_19 - .L_18)
	.align		4
.L_18:
        /*0070*/ 	.word	index@(_Z27global_cudaImageToFirstConviiiiiPfS_S_S_)
        /*0074*/ 	.word	0x00000020


	//----- nvinfo : EIATTR_FRAME_SIZE
	.align		4
.L_19:
        /*0078*/ 	.byte	0x04, 0x11
        /*007a*/ 	.short	(.L_21 - .L_20)
	.align		4
.L_20:
        /*007c*/ 	.word	index@(_Z27global_cudaImageToFirstConviiiiiPfS_S_S_)
        /*0080*/ 	.word	0x00000000


	//----- nvinfo : EIATTR_REGCOUNT
	.align		4
.L_21:
        /*0084*/ 	.byte	0x04, 0x2f
        /*0086*/ 	.short	(.L_23 - .L_22)
	.align		4
.L_22:
        /*0088*/ 	.word	index@(_Z15global_cudaReLUiPf)
        /*008c*/ 	.word	0x00000008


	//----- nvinfo : EIATTR_FRAME_SIZE
	.align		4
.L_23:
        /*0090*/ 	.byte	0x04, 0x11
        /*0092*/ 	.short	(.L_25 - .L_24)
	.align		4
.L_24:
        /*0094*/ 	.word	index@(_Z15global_cudaReLUiPf)
        /*0098*/ 	.word	0x00000000


	//----- nvinfo : EIATTR_MIN_STACK_SIZE
	.align		4
.L_25:
        /*009c*/ 	.byte	0x04, 0x12
        /*009e*/ 	.short	(.L_27 - .L_26)
	.align		4
.L_26:
        /*00a0*/ 	.word	index@(_Z15global_cudaReLUiPf)
        /*00a4*/ 	.word	0x00000000


	//----- nvinfo : EIATTR_MIN_STACK_SIZE
	.align		4
.L_27:
        /*00a8*/ 	.byte	0x04, 0x12
        /*00aa*/ 	.short	(.L_29 - .L_28)
	.align		4
.L_28:
        /*00ac*/ 	.word	index@(_Z27global_cudaImageToFirstConviiiiiPfS_S_S_)
        /*00b0*/ 	.word	0x00000000


	//----- nvinfo : EIATTR_MIN_STACK_SIZE
	.align		4
.L_29:
        /*00b4*/ 	.byte	0x04, 0x12
        /*00b6*/ 	.short	(.L_31 - .L_30)
	.align		4
.L_30:
        /*00b8*/ 	.word	index@(_Z24global_cudaConvolution4DiiiiPfS_S_S_)
        /*00bc*/ 	.word	0x00000000


	//----- nvinfo : EIATTR_MIN_STACK_SIZE
	.align		4
.L_31:
        /*00c0*/ 	.byte	0x04, 0x12
        /*00c2*/ 	.short	(.L_33 - .L_32)
	.align		4
.L_32:
        /*00c4*/ 	.word	index@(_Z18global_cudaMaxPooliiPfS_)
        /*00c8*/ 	.word	0x00000000


	//----- nvinfo : EIATTR_MIN_STACK_SIZE
	.align		4
.L_33:
        /*00cc*/ 	.byte	0x04, 0x12
        /*00ce*/ 	.short	(.L_35 - .L_34)
	.align		4
.L_34:
        /*00d0*/ 	.word	index@(_Z15global_storeAnsiPfS_)
        /*00d4*/ 	.word	0x00000000


	//----- nvinfo : EIATTR_MIN_STACK_SIZE
	.align		4
.L_35:
        /*00d8*/ 	.byte	0x04, 0x12
        /*00da*/ 	.short	(.L_37 - .L_36)
	.align		4
.L_36:
        /*00dc*/ 	.word	index@(_Z14global_softmaxiPf)
        /*00e0*/ 	.word	0x00000000
.L_37:


//--------------------- .nv.compat                --------------------------
	.section	.nv.compat,"",@"SHT_CUDA_COMPAT_INFO"
	.align	4
        /*0000*/ 	.byte	0x02, 0x09, 0x00, 0x00, 0x02, 0x02, 0x01, 0x00, 0x02, 0x05, 0x05, 0x00, 0x03, 0x07, 0x01, 0x01
        /*0010*/ 	.byte	0x02, 0x03, 0x00, 0x00, 0x02, 0x06, 0x01, 0x00, 0x04, 0x0b, 0x08, 0x00, 0x01, 0x00, 0x00, 0x00
        /*0020*/ 	.byte	0x00, 0x00, 0x00, 0x00


//--------------------- .nv.info._Z15global_cudaReLUiPf --------------------------
	.section	.nv.info._Z15global_cudaReLUiPf,"",@"SHT_CUDA_INFO"
	.sectionflags	@""
	.align	4


	//----- nvinfo : EIATTR_CUDA_API_VERSION
	.align		4
        /*0000*/ 	.byte	0x04, 0x37
        /*0002*/ 	.short	(.L_39 - .L_38)
.L_38:
        /*0004*/ 	.word	0x00000082


	//----- nvinfo : EIATTR_KPARAM_INFO
	.align		4
.L_39:
        /*0008*/ 	.byte	0x04, 0x17
        /*000a*/ 	.short	(.L_41 - .L_40)
.L_40:
        /*000c*/ 	.word	0x00000000
        /*0010*/ 	.short	0x0001
        /*0012*/ 	.short	0x0008
        /*0014*/ 	.byte	0x00, 0xf5, 0x21, 0x00


	//----- nvinfo : EIATTR_KPARAM_INFO
	.align		4
.L_41:
        /*0018*/ 	.byte	0x04, 0x17
        /*001a*/ 	.short	(.L_43 - .L_42)
.L_42:
        /*001c*/ 	.word	0x00000000
        /*0020*/ 	.short	0x0000
        /*0022*/ 	.short	0x0000
        /*0024*/ 	.byte	0x00, 0xf0, 0x11, 0x00


	//----- nvinfo : EIATTR_SPARSE_MMA_MASK
	.align		4
.L_43:
        /*0028*/ 	.byte	0x03, 0x50
        /*002a*/ 	.short	0x0000


	//----- nvinfo : EIATTR_MAXREG_COUNT
	.align		4
        /*002c*/ 	.byte	0x03, 0x1b
        /*002e*/ 	.short	0x00ff


	//----- nvinfo : EIATTR_MERCURY_ISA_VERSION
	.align		4
        /*0030*/ 	.byte	0x03, 0x5f
        /*0032*/ 	.short	0x0101


	//----- nvinfo : EIATTR_VRC_CTA_INIT_COUNT
	.align		4
        /*0034*/ 	.byte	0x02, 0x4a
	.zero		1
	.zero		1


	//----- nvinfo : EIATTR_EXIT_INSTR_OFFSETS
	.align		4
        /*0038*/ 	.byte	0x04, 0x1c
        /*003a*/ 	.short	(.L_45 - .L_44)


	//   ....[0]....
.L_44:
        /*003c*/ 	.word	0x00000070


	//   ....[1]....
        /*0040*/ 	.word	0x000000d0


	//   ....[2]....
        /*0044*/ 	.word	0x000000f0


	//----- nvinfo : EIATTR_CBANK_PARAM_SIZE
	.align		4
.L_45:
        /*0048*/ 	.byte	0x03, 0x19
        /*004a*/ 	.short	0x0010


	//----- nvinfo : EIATTR_PARAM_CBANK
	.align		4
        /*004c*/ 	.byte	0x04, 0x0a
        /*004e*/ 	.short	(.L_47 - .L_46)
	.align		4
.L_46:
        /*0050*/ 	.word	index@(.nv.constant0._Z15global_cudaReLUiPf)
        /*0054*/ 	.short	0x0380
        /*0056*/ 	.short	0x0010


	//----- nvinfo : EIATTR_SW_WAR
	.align		4
.L_47:
        /*0058*/ 	.byte	0x04, 0x36
        /*005a*/ 	.short	(.L_49 - .L_48)
.L_48:
        /*005c*/ 	.word	0x00000008
.L_49:


//--------------------- .nv.info._Z27global_cudaImageToFirstConviiiiiPfS_S_S_ --------------------------
	.section	.nv.info._Z27global_cudaImageToFirstConviiiiiPfS_S_S_,"",@"SHT_CUDA_INFO"
	.sectionflags	@""
	.align	4


	//----- nvinfo : EIATTR_CUDA_API_VERSION
	.align		4
        /*0000*/ 	.byte	0x04, 0x37
        /*0002*/ 	.short	(.L_51 - .L_50)
.L_50:
        /*0004*/ 	.word	0x00000082


	//----- nvinfo : EIATTR_KPARAM_INFO
	.align		4
.L_51:
        /*0008*/ 	.byte	0x04, 0x17
        /*000a*/ 	.short	(.L_53 - .L_52)
.L_52:
        /*000c*/ 	.word	0x00000000
        /*0010*/ 	.short	0x0008
        /*0012*/ 	.short	0x0030
        /*0014*/ 	.byte	0x00, 0xf5, 0x21, 0x00


	//----- nvinfo : EIATTR_KPARAM_INFO
	.align		4
.L_53:
        /*0018*/ 	.byte	0x04, 0x17
        /*001a*/ 	.short	(.L_55 - .L_54)
.L_54:
        /*001c*/ 	.word	0x00000000
        /*0020*/ 	.short	0x0007
        /*0022*/ 	.short	0x0028
        /*0024*/ 	.byte	0x00, 0xf5, 0x21, 0x00


	//----- nvinfo : EIATTR_KPARAM_INFO
	.align		4
.L_55:
        /*0028*/ 	.byte	0x04, 0x17
        /*002a*/ 	.short	(.L_57 - .L_56)
.L_56:
        /*002c*/ 	.word	0x00000000
        /*0030*/ 	.short	0x0006
        /*0032*/ 	.short	0x0020
        /*0034*/ 	.byte	0x00, 0xf5, 0x21, 0x00


	//----- nvinfo : EIATTR_KPARAM_INFO
	.align		4
.L_57:
        /*0038*/ 	.byte	0x04, 0x17
        /*003a*/ 	.short	(.L_59 - .L_58)
.L_58:
        /*003c*/ 	.word	0x00000000
        /*0040*/ 	.short	0x0005
        /*0042*/ 	.short	0x0018
        /*0044*/ 	.byte	0x00, 0xf5, 0x21, 0x00


	//----- nvinfo : EIATTR_KPARAM_INFO
	.align		4
.L_59:
        /*0048*/ 	.byte	0x04, 0x17
        /*004a*/ 	.short	(.L_61 - .L_60)
.L_60:
        /*004c*/ 	.word	0x00000000
        /*0050*/ 	.short	0x0004
        /*0052*/ 	.short	0x0010
        /*0054*/ 	.byte	0x00, 0xf0, 0x11, 0x00


	//----- nvinfo : EIATTR_KPARAM_INFO
	.align		4
.L_61:
        /*0058*/ 	.byte	0x04, 0x17
        /*005a*/ 	.short	(.L_63 - .L_62)
.L_62:
        /*005c*/ 	.word	0x00000000
        /*0060*/ 	.short	0x0003
        /*0062*/ 	.short	0x000c
        /*0064*/ 	.byte	0x00, 0xf0, 0x11, 0x00


	//----- nvinfo : EIATTR_KPARAM_INFO
	.align		4
.L_63:
        /*0068*/ 	.byte	0x04, 0x17
        /*006a*/ 	.short	(.L_65 - .L_64)
.L_64:
        /*006c*/ 	.word	0x00000000
        /*0070*/ 	.short	0x0002
        /*0072*/ 	.short	0x0008
        /*0074*/ 	.byte	0x00, 0xf0, 0x11, 0x00


	//----- nvinfo : EIATTR_KPARAM_INFO
	.align		4
.L_65:
        /*0078*/ 	.byte	0x04, 0x17
        /*007a*/ 	.short	(.L_67 - .L_66)
.L_66:
        /*007c*/ 	.word	0x00000000
        /*0080*/ 	.short	0x0001
        /*0082*/ 	.short	0x0004
        /*0084*/ 	.byte	0x00, 0xf0, 0x11, 0x00


	//----- nvinfo : EIATTR_KPARAM_INFO
	.align		4
.L_67:
        /*0088*/ 	.byte	0x04, 0x17
        /*008a*/ 	.short	(.L_69 - .L_68)
.L_68:
        /*008c*/ 	.word	0x00000000
        /*0090*/ 	.short	0x0000
        /*0092*/ 	.short	0x0000
        /*0094*/ 	.byte	0x00, 0xf0, 0x11, 0x00


	//----- nvinfo : EIATTR_SPARSE_MMA_MASK
	.align		4
.L_69:
        /*0098*/ 	.byte	0x03, 0x50
        /*009a*/ 	.short	0x0000


	//----- nvinfo : EIATTR_MAXREG_COUNT
	.align		4
        /*009c*/ 	.byte	0x03, 0x1b
        /*009e*/ 	.short	0x00ff


	//----- nvinfo : EIATTR_MERCURY_ISA_VERSION
	.align		4
        /*00a0*/ 	.byte	0x03, 0x5f
        /*00a2*/ 	.short	0x0101


	//----- nvinfo : EIATTR_VRC_CTA_INIT_COUNT
	.align		4
        /*00a4*/ 	.byte	0x02, 0x4a
	.zero		1
	.zero		1


	//----- nvinfo : EIATTR_EXIT_INSTR_OFFSETS
	.align		4
        /*00a8*/ 	.byte	0x04, 0x1c
        /*00aa*/ 	.short	(.L_71 - .L_70)


	//   ....[0]....
.L_70:
        /*00ac*/ 	.word	0x00000e30


	//   ....[1]....
        /*00b0*/ 	.word	0x00000e80


	//----- nvinfo : EIATTR_CRS_STACK_SIZE
	.align		4
.L_71:
        /*00b4*/ 	.byte	0x04, 0x1e
        /*00b6*/ 	.short	(.L_73 - .L_72)
.L_72:
        /*00b8*/ 	.word	0x00000000


	//----- nvinfo : EIATTR_CBANK_PARAM_SIZE
	.align		4
.L_73:
        /*00bc*/ 	.byte	0x03, 0x19
        /*00be*/ 	.short	0x0038


	//----- nvinfo : EIATTR_PARAM_CBANK
	.align		4
        /*00c0*/ 	.byte	0x04, 0x0a
        /*00c2*/ 	.short	(.L_75 - .L_74)
	.align		4
.L_74:
        /*00c4*/ 	.word	index@(.nv.constant0._Z27global_cudaImageToFirstConviiiiiPfS_S_S_)
        /*00c8*/ 	.short	0x0380
        /*00ca*/ 	.short	0x0038


	//----- nvinfo : EIATTR_SW_WAR
	.align		4
.L_75:
        /*00cc*/ 	.byte	0x04, 0x36
        /*00ce*/ 	.short	(.L_77 - .L_76)
.L_76:
        /*00d0*/ 	.word	0x00000008
.L_77:


//--------------------- .nv.info._Z24global_cudaConvolution4DiiiiPfS_S_S_ --------------------------
	.section	.nv.info._Z24global_cudaConvolution4DiiiiPfS_S_S_,"",@"SHT_CUDA_INFO"
	.sectionflags	@""
	.align	4


	//----- nvinfo : EIATTR_CUDA_API_VERSION
	.align		4
        /*0000*/ 	.byte	0x04, 0x37
        /*0002*/ 	.short	(.L_79 - .L_78)
.L_78:
        /*0004*/ 	.word	0x00000082


	//----- nvinfo : EIATTR_KPARAM_INFO
	.align		4
.L_79:
        /*0008*/ 	.byte	0x04, 0x17
        /*000a*/ 	.short	(.L_81 - .L_80)
.L_80:
        /*000c*/ 	.word	0x00000000
        /*0010*/ 	.short	0x0007
        /*0012*/ 	.short	0x0028
        /*0014*/ 	.byte	0x00, 0xf5, 0x21, 0x00


	//----- nvinfo : EIATTR_KPARAM_INFO
	.align		4
.L_81:
        /*0018*/ 	.byte	0x04, 0x17
        /*001a*/ 	.short	(.L_83 - .L_82)
.L_82:
        /*001c*/ 	.word	0x00000000
        /*0020*/ 	.short	0x0006
        /*0022*/ 	.short	0x0020
        /*0024*/ 	.byte	0x00, 0xf5, 0x21, 0x00


	//----- nvinfo : EIATTR_KPARAM_INFO
	.align		4
.L_83:
        /*0028*/ 	.byte	0x04, 0x17
        /*002a*/ 	.short	(.L_85 - .L_84)
.L_84:
        /*002c*/ 	.word	0x00000000
        /*0030*/ 	.short	0x0005
        /*0032*/ 	.short	0x0018
        /*0034*/ 	.byte	0x00, 0xf5, 0x21, 0x00


	//----- nvinfo : EIATTR_KPARAM_INFO
	.align		4
.L_85:
        /*0038*/ 	.byte	0x04, 0x17
        /*003a*/ 	.short	(.L_87 - .L_86)
.L_86:
        /*003c*/ 	.word	0x00000000
        /*0040*/ 	.short	0x0004
        /*0042*/ 	.short	0x0010
        /*0044*/ 	.byte	0x00, 0xf5, 0x21, 0x00


	//----- nvinfo : EIATTR_KPARAM_INFO
	.align		4
.L_87:
        /*0048*/ 	.byte	0x04, 0x17
        /*004a*/ 	.short	(.L_89 - .L_88)
.L_88:
        /*004c*/ 	.word	0x00000000
        /*0050*/ 	.short	0x0003
        /*0052*/ 	.short	0x000c
        /*0054*/ 	.byte	0x00, 0xf0, 0x11, 0x00


	//----- nvinfo : EIATTR_KPARAM_INFO
	.align		4
.L_89:
        /*0058*/ 	.byte	0x04, 0x17
        /*005a*/ 	.short	(.L_91 - .L_90)
.L_90:
        /*005c*/ 	.word	0x00000000
        /*0060*/ 	.short	0x0002
        /*0062*/ 	.short	0x0008
        /*0064*/ 	.byte	0x00, 0xf0, 0x11, 0x00


	//----- nvinfo : EIATTR_KPARAM_INFO
	.align		4
.L_91:
        /*0068*/ 	.byte	0x04, 0x17
        /*006a*/ 	.short	(.L_93 - .L_92)
.L_92:
        /*006c*/ 	.word	0x00000000
        /*0070*/ 	.short	0x0001
        /*0072*/ 	.short	0x0004
        /*0074*/ 	.byte	0x00, 0xf0, 0x11, 0x00


	//----- nvinfo : EIATTR_KPARAM_INFO
	.align		4
.L_93:
        /*0078*/ 	.byte	0x04, 0x17
        /*007a*/ 	.short	(.L_95 - .L_94)
.L_94:
        /*007c*/ 	.word	0x00000000
        /*0080*/ 	.short	0x0000
        /*0082*/ 	.short	0x0000
        /*0084*/ 	.byte	0x00, 0xf0, 0x11, 0x00


	//----- nvinfo : EIATTR_SPARSE_MMA_MASK
	.align		4
.L_95:
        /*0088*/ 	.byte	0x03, 0x50
        /*008a*/ 	.short	0x0000


	//----- nvinfo : EIATTR_MAXREG_COUNT
	.align		4
        /*008c*/ 	.byte	0x03, 0x1b
        /*008e*/ 	.short	0x00ff


	//----- nvinfo : EIATTR_MERCURY_ISA_VERSION
	.align		4
        /*0090*/ 	.byte	0x03, 0x5f
        /*0092*/ 	.short	0x0101


	//----- nvinfo : EIATTR_VRC_CTA_INIT_COUNT
	.align		4
        /*0094*/ 	.byte	0x02, 0x4a
	.zero		1
	.zero		1


	//----- nvinfo : EIATTR_EXIT_INSTR_OFFSETS
	.align		4
        /*0098*/ 	.byte	0x04, 0x1c
        /*009a*/ 	.short	(.L_97 - .L_96)


	//   ....[0]....
.L_96:
        /*009c*/ 	.word	0x00000e10


	//   ....[1]....
        /*00a0*/ 	.word	0x00000e60


	//----- nvinfo : EIATTR_CRS_STACK_SIZE
	.align		4
.L_97:
        /*00a4*/ 	.byte	0x04, 0x1e
        /*00a6*/ 	.short	(.L_99 - .L_98)
.L_98:
        /*00a8*/ 	.word	0x00000000


	//----- nvinfo : EIATTR_CBANK_PARAM_SIZE
	.align		4
.L_99:
        /*00ac*/ 	.byte	0x03, 0x19
        /*00ae*/ 	.short	0x0030


	//----- nvinfo : EIATTR_PARAM_CBANK
	.align		4
        /*00b0*/ 	.byte	0x04, 0x0a
        /*00b2*/ 	.short	(.L_101 - .L_100)
	.align		4
.L_100:
        /*00b4*/ 	.word	index@(.nv.constant0._Z24global_cudaConvolution4DiiiiPfS_S_S_)
        /*00b8*/ 	.short	0x0380
        /*00ba*/ 	.short	0x0030


	//----- nvinfo : EIATTR_SW_WAR
	.align		4
.L_101:
        /*00bc*/ 	.byte	0x04, 0x36
        /*00be*/ 	.short	(.L_103 - .L_102)
.L_102:
        /*00c0*/ 	.word	0x00000008
.L_103:


//--------------------- .nv.info._Z18global_cudaMaxPooliiPfS_ --------------------------
	.section	.nv.info._Z18global_cudaMaxPooliiPfS_,"",@"SHT_CUDA_INFO"
	.sectionflags	@""
	.align	4


	//----- nvinfo : EIATTR_CUDA_API_VERSION
	.align		4
        /*0000*/ 	.byte	0x04, 0x37
        /*0002*/ 	.short	(.L_105 - .L_104)
.L_104:
        /*0004*/ 	.word	0x00000082


	//----- nvinfo : EIATTR_KPARAM_INFO
	.align		4
.L_105:
        /*0008*/ 	.byte	0x04, 0x17
        /*000a*/ 	.short	(.L_107 - .L_106)
.L_106:
        /*000c*/ 	.word	0x00000000
        /*0010*/ 	.short	0x0003
        /*0012*/ 	.short	0x0010
        /*0014*/ 	.byte	0x00, 0xf5, 0x21, 0x00


	//----- nvinfo : EIATTR_KPARAM_INFO
	.align		4
.L_107:
        /*0018*/ 	.byte	0x04, 0x17
        /*001a*/ 	.short	(.L_109 - .L_108)
.L_108:
        /*001c*/ 	.word	0x00000000
        /*0020*/ 	.short	0x0002
        /*0022*/ 	.short	0x0008
        /*0024*/ 	.byte	0x00, 0xf5, 0x21, 0x00


	//----- nvinfo : EIATTR_KPARAM_INFO
	.align		4
.L_109:
        /*0028*/ 	.byte	0x04, 0x17
        /*002a*/ 	.short	(.L_111 - .L_110)
.L_110:
        /*002c*/ 	.word	0x00000000
        /*0030*/ 	.short	0x0001
        /*0032*/ 	.short	0x0004
        /*0034*/ 	.byte	0x00, 0xf0, 0x11, 0x00


	//----- nvinfo : EIATTR_KPARAM_INFO
	.align		4
.L_111:
        /*0038*/ 	.byte	0x04, 0x17
        /*003a*/ 	.short	(.L_113 - .L_112)
.L_112:
        /*003c*/ 	.word	0x00000000
        /*0040*/ 	.short	0x0000
        /*0042*/ 	.short	0x0000
        /*0044*/ 	.byte	0x00, 0xf0, 0x11, 0x00


	//----- nvinfo : EIATTR_SPARSE_MMA_MASK
	.align		4
.L_113:
        /*0048*/ 	.byte	0x03, 0x50
        /*004a*/ 	.short	0x0000


	//----- nvinfo : EIATTR_MAXREG_COUNT
	.align		4
        /*004c*/ 	.byte	0x03, 0x1b
        /*004e*/ 	.short	0x00ff


	//----- nvinfo : EIATTR_MERCURY_ISA_VERSION
	.align		4
        /*0050*/ 	.byte	0x03, 0x5f
        /*0052*/ 	.short	0x0101


	//----- nvinfo : EIATTR_VRC_CTA_INIT_COUNT
	.align		4
        /*0054*/ 	.byte	0x02, 0x4a
	.zero		1
	.zero		1


	//----- nvinfo : EIATTR_EXIT_INSTR_OFFSETS
	.align		4
        /*0058*/ 	.byte	0x04, 0x1c
        /*005a*/ 	.short	(.L_115 - .L_114)


	//   ....[0]....
.L_114:
        /*005c*/ 	.word	0x00000130


	//   ....[1]....
        /*0060*/ 	.word	0x000002e0


	//----- nvinfo : EIATTR_CBANK_PARAM_SIZE
	.align		4
.L_115:
        /*0064*/ 	.byte	0x03, 0x19
        /*0066*/ 	.short	0x0018


	//----- nvinfo : EIATTR_PARAM_CBANK
	.align		4
        /*0068*/ 	.byte	0x04, 0x0a
        /*006a*/ 	.short	(.L_117 - .L_116)
	.align		4
.L_116:
        /*006c*/ 	.word	index@(.nv.constant0._Z18global_cudaMaxPooliiPfS_)
        /*0070*/ 	.short	0x0380
        /*0072*/ 	.short	0x0018


	//----- nvinfo : EIATTR_SW_WAR
	.align		4
.L_117:
        /*0074*/ 	.byte	0x04, 0x36
        /*0076*/ 	.short	(.L_119 - .L_118)
.L_118:
        /*0078*/ 	.word	0x00000008
.L_119:


//--------------------- .nv.info._Z15global_storeAnsiPfS_ --------------------------
	.section	.nv.info._Z15global_storeAnsiPfS_,"",@"SHT_CUDA_INFO"
	.sectionflags	@""
	.align	4


	//----- nvinfo : EIATTR_CUDA_API_VERSION
	.align		4
        /*0000*/ 	.byte	0x04, 0x37
        /*0002*/ 	.short	(.L_121 - .L_120)
.L_120:
        /*0004*/ 	.word	0x00000082


	//----- nvinfo : EIATTR_KPARAM_INFO
	.align		4
.L_121:
        /*0008*/ 	.byte	0x04, 0x17
        /*000a*/ 	.short	(.L_123 - .L_122)
.L_122:
        /*000c*/ 	.word	0x00000000
        /*0010*/ 	.short	0x0002
        /*0012*/ 	.short	0x0010
        /*0014*/ 	.byte	0x00, 0xf5, 0x21, 0x00


	//----- nvinfo : EIATTR_KPARAM_INFO
	.align		4
.L_123:
        /*0018*/ 	.byte	0x04, 0x17
        /*001a*/ 	.short	(.L_125 - .L_124)
.L_124:
        /*001c*/ 	.word	0x00000000
        /*0020*/ 	.short	0x0001
        /*0022*/ 	.short	0x0008
        /*0024*/ 	.byte	0x00, 0xf5, 0x21, 0x00


	//----- nvinfo : EIATTR_KPARAM_INFO
	.align		4
.L_125:
        /*0028*/ 	.byte	0x04, 0x17
        /*002a*/ 	.short	(.L_127 - .L_126)
.L_126:
        /*002c*/ 	.word	0x00000000
        /*0030*/ 	.short	0x0000
        /*0032*/ 	.short	0x0000
        /*0034*/ 	.byte	0x00, 0xf0, 0x11, 0x00


	//----- nvinfo : EIATTR_SPARSE_MMA_MASK
	.align		4
.L_127:
        /*0038*/ 	.byte	0x03, 0x50
        /*003a*/ 	.short	0x0000


	//----- nvinfo : EIATTR_MAXREG_COUNT
	.align		4
        /*003c*/ 	.byte	0x03, 0x1b
        /*003e*/ 	.short	0x00ff


	//----- nvinfo : EIATTR_MERCURY_ISA_VERSION
	.align		4
        /*0040*/ 	.byte	0x03, 0x5f
        /*0042*/ 	.short	0x0101


	//----- nvinfo : EIATTR_VRC_CTA_INIT_COUNT
	.align		4
        /*0044*/ 	.byte	0x02, 0x4a
	.zero		1
	.zero		1


	//----- nvinfo : EIATTR_EXIT_INSTR_OFFSETS
	.align		4
        /*0048*/ 	.byte	0x04, 0x1c
        /*004a*/ 	.short	(.L_129 - .L_128)


	//   ....[0]....
.L_128:
        /*004c*/ 	.word	0x00000060


	//   ....[1]....
        /*0050*/ 	.word	0x00000100


	//----- nvinfo : EIATTR_CBANK_PARAM_SIZE
	.align		4
.L_129:
        /*0054*/ 	.byte	0x03, 0x19
        /*0056*/ 	.short	0x0018


	//----- nvinfo : EIATTR_PARAM_CBANK
	.align		4
        /*0058*/ 	.byte	0x04, 0x0a
        /*005a*/ 	.short	(.L_131 - .L_130)
	.align		4
.L_130:
        /*005c*/ 	.word	index@(.nv.constant0._Z15global_storeAnsiPfS_)
        /*0060*/ 	.short	0x0380
        /*0062*/ 	.short	0x0018


	//----- nvinfo : EIATTR_SW_WAR
	.align		4
.L_131:
        /*0064*/ 	.byte	0x04, 0x36
        /*0066*/ 	.short	(.L_133 - .L_132)
.L_132:
        /*0068*/ 	.word	0x00000008
.L_133:


//--------------------- .nv.info._Z14global_softmaxiPf --------------------------
	.section	.nv.info._Z14global_softmaxiPf,"",@"SHT_CUDA_INFO"
	.sectionflags	@""
	.align	4


	//----- nvinfo : EIATTR_CUDA_API_VERSION
	.align		4
        /*0000*/ 	.byte	0x04, 0x37
        /*0002*/ 	.short	(.L_135 - .L_134)
.L_134:
        /*0004*/ 	.word	0x00000082


	//----- nvinfo : EIATTR_KPARAM_INFO
	.align		4
.L_135:
        /*0008*/ 	.byte	0x04, 0x17
        /*000a*/ 	.short	(.L_137 - .L_136)
.L_136:
        /*000c*/ 	.word	0x00000000
        /*0010*/ 	.short	0x0001
        /*0012*/ 	.short	0x0008
        /*0014*/ 	.byte	0x00, 0xf5, 0x21, 0x00


	//----- nvinfo : EIATTR_KPARAM_INFO
	.align		4
.L_137:
        /*0018*/ 	.byte	0x04, 0x17
        /*001a*/ 	.short	(.L_139 - .L_138)
.L_138:
        /*001c*/ 	.word	0x00000000
        /*0020*/ 	.short	0x0000
        /*0022*/ 	.short	0x0000
        /*0024*/ 	.byte	0x00, 0xf0, 0x11, 0x00


	//----- nvinfo : EIATTR_SPARSE_MMA_MASK
	.align		4
.L_139:
        /*0028*/ 	.byte	0x03, 0x50
        /*002a*/ 	.short	0x0000


	//----- nvinfo : EIATTR_MAXREG_COUNT
	.align		4
        /*002c*/ 	.byte	0x03, 0x1b
        /*002e*/ 	.short	0x00ff


	//----- nvinfo : EIATTR_MERCURY_ISA_VERSION
	.align		4
        /*0030*/ 	.byte	0x03, 0x5f
        /*0032*/ 	.short	0x0101


	//----- nvinfo : EIATTR_VRC_CTA_INIT_COUNT
	.align		4
        /*0034*/ 	.byte	0x02, 0x4a
	.zero		1
	.zero		1


	//----- nvinfo : EIATTR_EXIT_INSTR_OFFSETS
	.align		4
        /*0038*/ 	.byte	0x04, 0x1c
        /*003a*/ 	.short	(.L_141 - .L_140)


	//   ....[0]....
.L_140:
        /*003c*/ 	.word	0x00000070


	//   ....[1]....
        /*0040*/ 	.word	0x00000f80


	//----- nvinfo : EIATTR_CRS_STACK_SIZE
	.align		4
.L_141:
        /*0044*/ 	.byte	0x04, 0x1e
        /*0046*/ 	.short	(.L_143 - .L_142)
.L_142:
        /*0048*/ 	.word	0x00000000


	//----- nvinfo : EIATTR_CBANK_PARAM_SIZE
	.align		4
.L_143:
        /*004c*/ 	.byte	0x03, 0x19
        /*004e*/ 	.short	0x0010


	//----- nvinfo : EIATTR_PARAM_CBANK
	.align		4
        /*0050*/ 	.byte	0x04, 0x0a
        /*0052*/ 	.short	(.L_145 - .L_144)
	.align		4
.L_144:
        /*0054*/ 	.word	index@(.nv.constant0._Z14global_softmaxiPf)
        /*0058*/ 	.short	0x0380
        /*005a*/ 	.short	0x0010


	//----- nvinfo : EIATTR_SW_WAR
	.align		4
.L_145:
        /*005c*/ 	.byte	0x04, 0x36
        /*005e*/ 	.short	(.L_147 - .L_146)
.L_146:
        /*0060*/ 	.word	0x00000008
.L_147:


//--------------------- .nv.callgraph             --------------------------
	.section	.nv.callgraph,"",@"SHT_CUDA_CALLGRAPH"
	.align	4
	.sectionentsize	8
	.align		4
        /*0000*/ 	.word	0x00000000
	.align		4
        /*0004*/ 	.word	0xffffffff
	.align		4
        /*0008*/ 	.word	0x00000000
	.align		4
        /*000c*/ 	.word	0xfffffffe
	.align		4
        /*0010*/ 	.word	0x00000000
	.align		4
        /*0014*/ 	.word	0xfffffffd
	.align		4
        /*0018*/ 	.word	0x00000000
	.align		4
        /*001c*/ 	.word	0xfffffffc


//--------------------- .text._Z15global_cudaReLUiPf --------------------------
	.section	.text._Z15global_cudaReLUiPf,"ax",@progbits
	.align	128
        .global         _Z15global_cudaReLUiPf
        .type           _Z15global_cudaReLUiPf,@function
        .size           _Z15global_cudaReLUiPf,(.L_x_43 - _Z15global_cudaReLUiPf)
        .other          _Z15global_cudaReLUiPf,@"STO_CUDA_ENTRY STV_DEFAULT"
_Z15global_cudaReLUiPf:
.text._Z15global_cudaReLUiPf:
[----:B------:R-:W-:Y:S01]  /*0000*/  LDC R1, c[0x0][0x37c] ;  /* 0x0000df00ff017b82 */ /* 0x000fe20000000800 */
[----:B------:R-:W0:Y:S07]  /*0010*/  S2R R0, SR_TID.X ;  /* 0x0000000000007919 */ /* 0x000e2e0000002100 */
[----:B------:R-:W0:Y:S01]  /*0020*/  S2UR UR4, SR_CTAID.X ;  /* 0x00000000000479c3 */ /* 0x000e220000002500 */
[----:B------:R-:W1:Y:S07]  /*0030*/  LDCU UR5, c[0x0][0x380] ;  /* 0x00007000ff0577ac */ /* 0x000e6e0008000800 */
[----:B------:R-:W0:Y:S02]  /*0040*/  LDC R5, c[0x0][0x360] ;  /* 0x0000d800ff057b82 */ /* 0x000e240000000800 */
[----:B0-----:R-:W-:-:S05]  /*0050*/  IMAD R5, R5, UR4, R0 ;  /* 0x0000000405057c24 */ /* 0x001fca000f8e0200 */
[----:B-1----:R-:W-:-:S13]  /*0060*/  ISETP.GE.AND P0, PT, R5, UR5, PT ;  /* 0x0000000505007c0c */ /* 0x002fda000bf06270 */
[----:B------:R-:W-:Y:S05]  /*0070*/  @P0 EXIT ;  /* 0x000000000000094d */ /* 0x000fea0003800000 */
[----:B------:R-:W0:Y:S01]  /*0080*/  LDC.64 R2, c[0x0][0x388] ;  /* 0x0000e200ff027b82 */ /* 0x000e220000000a00 */
[----:B------:R-:W1:Y:S01]  /*0090*/  LDCU.64 UR4, c[0x0][0x358] ;  /* 0x00006b00ff0477ac */ /* 0x000e620008000a00 */
[----:B0-----:R-:W-:-:S05]  /*00a0*/  IMAD.WIDE R2, R5, 0x4, R2 ;  /* 0x0000000405027825 */ /* 0x001fca00078e0202 */
[----:B-1----:R-:W2:Y:S02]  /*00b0*/  LDG.E R0, desc[UR4][R2.64] ;  /* 0x0000000402007981 */ /* 0x002ea4000c1e1900 */
[----:B--2---:R-:W-:-:S13]  /*00c0*/  FSETP.GEU.AND P0, PT, R0, RZ, PT ;  /* 0x000000ff0000720b */ /* 0x004fda0003f0e000 */
[----:B------:R-:W-:Y:S05]  /*00d0*/  @P0 EXIT ;  /* 0x000000000000094d */ /* 0x000fea0003800000 */
[----:B------:R-:W-:Y:S01]  /*00e0*/  STG.E desc[UR4][R2.64], RZ ;  /* 0x000000ff02007986 */ /* 0x000fe2000c101904 */
[----:B------:R-:W-:Y:S05]  /*00f0*/  EXIT ;  /* 0x000000000000794d */ /* 0x000fea0003800000 */
.L_x_0:
[----:B------:R-:W-:-:S00]  /*0100*/  BRA `(.L_x_0) ;  /* 0xfffffffc00fc7947 */ /* 0x000fc0000383ffff */
[----:B------:R-:W-:-:S00]  /*0110*/  NOP ;  /* 0x0000000000007918 */ /* 0x000fc00000000000 */
        /* <DEDUP_REMOVED lines=14> */
.L_x_43:


//--------------------- .text._Z27global_cudaImageToFirstConviiiiiPfS_S_S_ --------------------------
	.section	.text._Z27global_cudaImageToFirstConviiiiiPfS_S_S_,"ax",@progbits
	.align	128
        .global         _Z27global_cudaImageToFirstConviiiiiPfS_S_S_
        .type           _Z27global_cudaImageToFirstConviiiiiPfS_S_S_,@function
        .size           _Z27global_cudaImageToFirstConviiiiiPfS_S_S_,(.L_x_44 - _Z27global_cudaImageToFirstConviiiiiPfS_S_S_)
        .other          _Z27global_cudaImageToFirstConviiiiiPfS_S_S_,@"STO_CUDA_ENTRY STV_DEFAULT"
_Z27global_cudaImageToFirstConviiiiiPfS_S_S_:
.text._Z27global_cudaImageToFirstConviiiiiPfS_S_S_:
[----:B------:R-:W-:Y:S08]  /*0000*/  LDC R1, c[0x0][0x37c] ;  /* 0x0000df00ff017b82 */ /* 0x000ff00000000800 */
[----:B------:R-:W0:Y:S01]  /*0010*/  LDC.64 R8, c[0x0][0x388] ;  /* 0x0000e200ff087b82 */ /* 0x000e220000000a00 */
[----:B------:R-:W1:Y:S01]  /*0020*/  S2R R12, SR_TID.Z ;  /* 0x00000000000c7919 */ /* 0x000e620000002300 */
[----:B------:R-:W2:Y:S01]  /*0030*/  LDCU.64 UR8, c[0x0][0x380] ;  /* 0x00007000ff0877ac */ /* 0x000ea20008000a00 */
[----:B------:R-:W-:Y:S01]  /*0040*/  BSSY.RECONVERGENT B0, `(.L_x_1) ;  /* 0x00000dd000007945 */ /* 0x000fe20003800200 */
[----:B------:R-:W3:Y:S01]  /*0050*/  S2R R15, SR_TID.Y ;  /* 0x00000000000f7919 */ /* 0x000ee20000002200 */
[----:B------:R-:W4:Y:S03]  /*0060*/  LDCU.64 UR6, c[0x0][0x358] ;  /* 0x00006b00ff0677ac */ /* 0x000f260008000a00 */
[----:B------:R-:W5:Y:S08]  /*0070*/  LDC R10, c[0x0][0x360] ;  /* 0x0000d800ff0a7b82 */ /* 0x000f700000000800 */
[----:B------:R-:W3:Y:S01]  /*0080*/  LDC R6, c[0x0][0x364] ;  /* 0x0000d900ff067b82 */ /* 0x000ee20000000800 */
[----:B0-----:R-:W-:-:S07]  /*0090*/  IADD3 R5, PT, PT, R8, -R9, RZ ;  /* 0x8000000908057210 */ /* 0x001fce0007ffe0ff */
[----:B------:R-:W1:Y:S01]  /*00a0*/  S2UR UR4, SR_CTAID.Z ;  /* 0x00000000000479c3 */ /* 0x000e620000002700 */
[----:B------:R-:W-:-:S04]  /*00b0*/  IADD3 R4, PT, PT, R5, 0x1, RZ ;  /* 0x0000000105047810 */ /* 0x000fc80007ffe0ff */
[----:B------:R-:W-:-:S03]  /*00c0*/  IABS R13, R4 ;  /* 0x00000004000d7213 */ /* 0x000fc60000000000 */
[----:B------:R-:W1:Y:S01]  /*00d0*/  LDC R7, c[0x0][0x368] ;  /* 0x0000da00ff077b82 */ /* 0x000e620000000800 */
[----:B------:R-:W0:Y:S07]  /*00e0*/  I2F.RP R0, R13 ;  /* 0x0000000d00007306 */ /* 0x000e2e0000209400 */
[----:B------:R-:W-:Y:S01]  /*00f0*/  S2UR UR5, SR_CTAID.Y ;  /* 0x00000000000579c3 */ /* 0x000fe20000002600 */
[----:B0-----:R-:W0:Y:S01]  /*0100*/  MUFU.RCP R0, R0 ;  /* 0x0000000000007308 */ /* 0x001e220000001000 */
[----:B-1----:R-:W-:Y:S01]  /*0110*/  IMAD R7, R7, UR4, R12 ;  /* 0x0000000407077c24 */ /* 0x002fe2000f8e020c */
[----:B------:R-:W-:-:S05]  /*0120*/  IABS R12, R4 ;  /* 0x00000004000c7213 */ /* 0x000fca0000000000 */
[----:B------:R-:W5:Y:S01]  /*0130*/  S2UR UR4, SR_CTAID.X ;  /* 0x00000000000479c3 */ /* 0x000f620000002500 */
[----:B------:R-:W-:Y:S02]  /*0140*/  IADD3 R12, PT, PT, RZ, -R12, RZ ;  /* 0x8000000cff0c7210 */ /* 0x000fe40007ffe0ff */
[----:B0-----:R-:W-:Y:S02]  /*0150*/  IADD3 R2, PT, PT, R0, 0xffffffe, RZ ;  /* 0x0ffffffe00027810 */ /* 0x001fe40007ffe0ff */
[----:B------:R-:W-:Y:S02]  /*0160*/  IABS R0, R7 ;  /* 0x0000000700007213 */ /* 0x000fe40000000000 */
[----:B------:R0:W1:Y:S02]  /*0170*/  F2I.FTZ.U32.TRUNC.NTZ R3, R2 ;  /* 0x0000000200037305 */ /* 0x000064000021f000 */
[----:B0-----:R-:W-:Y:S01]  /*0180*/  HFMA2 R2, -RZ, RZ, 0, 0 ;  /* 0x00000000ff027431 */ /* 0x001fe200000001ff */
[----:B-1----:R-:W-:-:S05]  /*0190*/  IADD3 R14, PT, PT, RZ, -R3, RZ ;  /* 0x80000003ff0e7210 */ /* 0x002fca0007ffe0ff */
[----:B------:R-:W-:-:S04]  /*01a0*/  IMAD R11, R14, R13, RZ ;  /* 0x0000000d0e0b7224 */ /* 0x000fc800078e02ff */
[----:B------:R-:W-:Y:S01]  /*01b0*/  IMAD.HI.U32 R3, R3, R11, R2 ;  /* 0x0000000b03037227 */ /* 0x000fe200078e0002 */
[----:B------:R-:W-:Y:S01]  /*01c0*/  MOV R2, R12 ;  /* 0x0000000c00027202 */ /* 0x000fe20000000f00 */
[----:B------:R-:W5:Y:S04]  /*01d0*/  S2R R11, SR_TID.X ;  /* 0x00000000000b7919 */ /* 0x000f680000002100 */
[----:B------:R-:W-:-:S04]  /*01e0*/  IMAD.HI.U32 R3, R3, R0, RZ ;  /* 0x0000000003037227 */ /* 0x000fc800078e00ff */
[----:B------:R-:W-:-:S05]  /*01f0*/  IMAD R0, R3, R2, R0 ;  /* 0x0000000203007224 */ /* 0x000fca00078e0200 */
[----:B------:R-:W-:-:S13]  /*0200*/  ISETP.GT.U32.AND P2, PT, R13, R0, PT ;  /* 0x000000000d00720c */ /* 0x000fda0003f44070 */
[-C--:B------:R-:W-:Y:S01]  /*0210*/  @!P2 IADD3 R0, PT, PT, R0, -R13.reuse, RZ ;  /* 0x8000000d0000a210 */ /* 0x080fe20007ffe0ff */
[----:B------:R-:W-:Y:S01]  /*0220*/  @!P2 VIADD R3, R3, 0x1 ;  /* 0x000000010303a836 */ /* 0x000fe20000000000 */
[----:B------:R-:W-:Y:S02]  /*0230*/  ISETP.NE.AND P2, PT, R4, RZ, PT ;  /* 0x000000ff0400720c */ /* 0x000fe40003f45270 */
[----:B------:R-:W-:Y:S02]  /*0240*/  ISETP.GE.U32.AND P0, PT, R0, R13, PT ;  /* 0x0000000d0000720c */ /* 0x000fe40003f06070 */
[----:B------:R-:W-:Y:S01]  /*0250*/  LOP3.LUT R0, R7, R4, RZ, 0x3c, !PT ;  /* 0x0000000407007212 */ /* 0x000fe200078e3cff */
[----:B------:R-:W0:Y:S03]  /*0260*/  LDC.64 R12, c[0x0][0x3a8] ;  /* 0x0000ea00ff0c7b82 */ /* 0x000e260000000a00 */
[----:B------:R-:W-:Y:S01]  /*0270*/  ISETP.GE.AND P1, PT, R0, RZ, PT ;  /* 0x000000ff0000720c */ /* 0x000fe20003f26270 */
[----:B-----5:R-:W-:-:S06]  /*0280*/  IMAD R0, R10, UR4, R11 ;  /* 0x000000040a007c24 */ /* 0x020fcc000f8e020b */
[----:B------:R-:W-:-:S04]  /*0290*/  @P0 IADD3 R3, PT, PT, R3, 0x1, RZ ;  /* 0x0000000103030810 */ /* 0x000fc80007ffe0ff */
[----:B------:R-:W-:Y:S01]  /*02a0*/  MOV R14, R3 ;  /* 0x00000003000e7202 */ /* 0x000fe20000000f00 */
[----:B---3--:R-:W-:-:S03]  /*02b0*/  IMAD R3, R6, UR5, R15 ;  /* 0x0000000506037c24 */ /* 0x008fc6000f8e020f */
[----:B------:R-:W-:Y:S02]  /*02c0*/  @!P1 IADD3 R14, PT, PT, -R14, RZ, RZ ;  /* 0x000000ff0e0e9210 */ /* 0x000fe40007ffe1ff */
[----:B------:R-:W-:Y:S01]  /*02d0*/  @!P2 LOP3.LUT R14, RZ, R4, RZ, 0x33, !PT ;  /* 0x00000004ff0ea212 */ /* 0x000fe200078e33ff */
[----:B------:R-:W-:Y:S01]  /*02e0*/  IMAD R4, R5, R0, R0 ;  /* 0x0000000005047224 */ /* 0x000fe200078e0200 */
[----:B--2---:R-:W-:-:S03]  /*02f0*/  ISETP.GE.AND P0, PT, R3, UR8, PT ;  /* 0x0000000803007c0c */ /* 0x004fc6000bf06270 */
[----:B------:R-:W-:Y:S01]  /*0300*/  IMAD R2, R5, R14, R14 ;  /* 0x0000000e05027224 */ /* 0x000fe200078e020e */
[----:B------:R-:W-:Y:S02]  /*0310*/  ISETP.GE.OR P0, PT, R0, UR9, P0 ;  /* 0x0000000900007c0c */ /* 0x000fe40008706670 */
[----:B------:R-:W-:Y:S02]  /*0320*/  IADD3 R4, PT, PT, R14, R4, RZ ;  /* 0x000000040e047210 */ /* 0x000fe40007ffe0ff */
[----:B------:R-:W-:-:S03]  /*0330*/  IADD3 R11, PT, PT, R7, -R2, RZ ;  /* 0x80000002070b7210 */ /* 0x000fc60007ffe0ff */
[----:B------:R-:W-:Y:S01]  /*0340*/  IMAD R4, R5, R4, R4 ;  /* 0x0000000405047224 */ /* 0x000fe200078e0204 */
[----:B------:R-:W-:-:S04]  /*0350*/  VIMNMX R2, PT, PT, R14, R11, !PT ;  /* 0x0000000b0e027248 */ /* 0x000fc80007fe0100 */
[----:B------:R-:W-:Y:S02]  /*0360*/  ISETP.GT.OR P0, PT, R2, R5, P0 ;  /* 0x000000050200720c */ /* 0x000fe40000704670 */
[----:B------:R-:W-:-:S05]  /*0370*/  IADD3 R5, PT, PT, R11, R4, RZ ;  /* 0x000000040b057210 */ /* 0x000fca0007ffe0ff */
[----:B0-----:R-:W-:-:S06]  /*0380*/  IMAD.WIDE R12, R5, 0x4, R12 ;  /* 0x00000004050c7825 */ /* 0x001fcc00078e020c */
[----:B----4-:R-:W-:Y:S05]  /*0390*/  @P0 BRA `(.L_x_2) ;  /* 0x00000008009c0947 */ /* 0x010fea0003800000 */
[----:B------:R-:W-:Y:S01]  /*03a0*/  ISETP.GE.AND P0, PT, R9, 0x1, PT ;  /* 0x000000010900780c */ /* 0x000fe20003f06270 */
[----:B------:R-:W-:-:S12]  /*03b0*/  IMAD.MOV.U32 R19, RZ, RZ, RZ ;  /* 0x000000ffff137224 */ /* 0x000fd800078e00ff */
[----:B------:R-:W-:Y:S05]  /*03c0*/  @!P0 BRA `(.L_x_3) ;  /* 0x00000008008c8947 */ /* 0x000fea0003800000 */
[----:B------:R-:W0:Y:S01]  /*03d0*/  LDC R7, c[0x0][0x390] ;  /* 0x0000e400ff077b82 */ /* 0x000e220000000800 */
[----:B------:R-:W-:Y:S01]  /*03e0*/  LOP3.LUT R2, R9, 0x7ffffff0, RZ, 0xc0, !PT ;  /* 0x7ffffff009027812 */ /* 0x000fe200078ec0ff */
[----:B------:R-:W-:Y:S02]  /*03f0*/  IMAD R4, R3, R8, R14 ;  /* 0x0000000803047224 */ /* 0x000fe400078e020e */
[----:B------:R-:W-:Y:S01]  /*0400*/  HFMA2 R19, -RZ, RZ, 0, 0 ;  /* 0x00000000ff137431 */ /* 0x000fe200000001ff */
[C---:B------:R-:W-:Y:S01]  /*0410*/  LOP3.LUT R5, R9.reuse, 0xf, RZ, 0xc0, !PT ;  /* 0x0000000f09057812 */ /* 0x040fe200078ec0ff */
[----:B------:R-:W-:Y:S01]  /*0420*/  IMAD R10, R0, UR8, R3 ;  /* 0x00000008000a7c24 */ /* 0x000fe2000f8e0203 */
[C---:B------:R-:W-:Y:S01]  /*0430*/  LOP3.LUT R6, R9.reuse, 0x7, RZ, 0xc0, !PT ;  /* 0x0000000709067812 */ /* 0x040fe200078ec0ff */
[----:B------:R-:W-:Y:S01]  /*0440*/  UMOV UR4, URZ ;  /* 0x000000ff00047c82 */ /* 0x000fe20008000000 */
[----:B------:R-:W-:Y:S02]  /*0450*/  LOP3.LUT R8, R9, 0x3, RZ, 0xc0, !PT ;  /* 0x0000000309087812 */ /* 0x000fe400078ec0ff */
[----:B------:R-:W-:Y:S01]  /*0460*/  IADD3 R9, PT, PT, -R2, RZ, RZ ;  /* 0x000000ff02097210 */ /* 0x000fe20007ffe1ff */
[----:B0-----:R-:W-:-:S07]  /*0470*/  IMAD R7, R7, 0x310, R11 ;  /* 0x0000031007077824 */ /* 0x001fce00078e020b */
.L_x_9:
[----:B------:R-:W0:Y:S01]  /*0480*/  LDC.64 R14, c[0x0][0x388] ;  /* 0x0000e200ff0e7b82 */ /* 0x000e220000000a00 */
[----:B------:R-:W-:Y:S02]  /*0490*/  IADD3 R11, PT, PT, R4, UR4, RZ ;  /* 0x00000004040b7c10 */ /* 0x000fe4000fffe0ff */
[----:B------:R-:W-:Y:S02]  /*04a0*/  MOV R18, RZ ;  /* 0x000000ff00127202 */ /* 0x000fe40000000f00 */
[----:B0-----:R-:W-:Y:S01]  /*04b0*/  ISETP.GE.U32.AND P1, PT, R15, 0x10, PT ;  /* 0x000000100f00780c */ /* 0x001fe20003f26070 */
[-C--:B------:R-:W-:Y:S01]  /*04c0*/  IMAD R2, R10, R15.reuse, UR4 ;  /* 0x000000040a027e24 */ /* 0x080fe2000f8e020f */
[----:B------:R-:W-:Y:S01]  /*04d0*/  UIADD3 UR4, UPT, UPT, UR4, 0x1, URZ ;  /* 0x0000000104047890 */ /* 0x000fe2000fffe0ff */
[----:B------:R-:W-:Y:S02]  /*04e0*/  IMAD R11, R11, R14, R7 ;  /* 0x0000000e0b0b7224 */ /* 0x000fe400078e0207 */
[----:B------:R-:W-:-:S03]  /*04f0*/  IMAD R2, R2, R15, RZ ;  /* 0x0000000f02027224 */ /* 0x000fc600078e02ff */
[----:B------:R-:W-:-:S05]  /*0500*/  ISETP.NE.AND P0, PT, R15, UR4, PT ;  /* 0x000000040f007c0c */ /* 0x000fca000bf05270 */
[----:B------:R-:W-:Y:S08]  /*0510*/  @!P1 BRA `(.L_x_4) ;  /* 0x0000000000f49947 */ /* 0x000ff00003800000 */
[----:B------:R-:W-:Y:S01]  /*0520*/  LOP3.LUT R18, R15, 0x7ffffff0, RZ, 0xc0, !PT ;  /* 0x7ffffff00f127812 */ /* 0x000fe200078ec0ff */
[----:B------:R-:W-:Y:S01]  /*0530*/  IMAD.MOV.U32 R20, RZ, RZ, R9 ;  /* 0x000000ffff147224 */ /* 0x000fe200078e0009 */
[----:B------:R-:W-:Y:S02]  /*0540*/  MOV R21, R2 ;  /* 0x0000000200157202 */ /* 0x000fe40000000f00 */
[----:B------:R-:W-:-:S07]  /*0550*/  MOV R23, R11 ;  /* 0x0000000b00177202 */ /* 0x000fce0000000f00 */
.L_x_5:
[----:B------:R-:W0:Y:S08]  /*0560*/  LDC.64 R16, c[0x0][0x398] ;  /* 0x0000e600ff107b82 */ /* 0x000e300000000a00 */
[----:B------:R-:W1:Y:S01]  /*0570*/  LDC.64 R14, c[0x0][0x3a0] ;  /* 0x0000e800ff0e7b82 */ /* 0x000e620000000a00 */
[----:B0-----:R-:W-:-:S05]  /*0580*/  IMAD.WIDE R16, R23, 0x4, R16 ;  /* 0x0000000417107825 */ /* 0x001fca00078e0210 */
[----:B------:R-:W2:Y:S01]  /*0590*/  LDG.E R24, desc[UR6][R16.64] ;  /* 0x0000000610187981 */ /* 0x000ea2000c1e1900 */
[----:B-1----:R-:W-:-:S03]  /*05a0*/  IMAD.WIDE R14, R21, 0x4, R14 ;  /* 0x00000004150e7825 */ /* 0x002fc600078e020e */
[----:B------:R-:W3:Y:S04]  /*05b0*/  LDG.E R25, desc[UR6][R16.64+0x8] ;  /* 0x0000080610197981 */ /* 0x000ee8000c1e1900 */
[----:B------:R-:W2:Y:S04]  /*05c0*/  LDG.E R22, desc[UR6][R14.64] ;  /* 0x000000060e167981 */ /* 0x000ea8000c1e1900 */
[----:B------:R-:W3:Y:S04]  /*05d0*/  LDG.E R26, desc[UR6][R14.64+0x8] ;  /* 0x000008060e1a7981 */ /* 0x000ee8000c1e1900 */
[----:B------:R-:W4:Y:S04]  /*05e0*/  LDG.E R27, desc[UR6][R16.64+0x3c] ;  /* 0x00003c06101b7981 */ /* 0x000f28000c1e1900 */
[----:B------:R-:W4:Y:S01]  /*05f0*/  LDG.E R28, desc[UR6][R14.64+0x3c] ;  /* 0x00003c060e1c7981 */ /* 0x000f22000c1e1900 */
[----:B--2---:R-:W-:-:S03]  /*0600*/  FFMA R22, R22, R24, R19 ;  /* 0x0000001816167223 */ /* 0x004fc60000000013 */
[----:B------:R-:W2:Y:S04]  /*0610*/  LDG.E R24, desc[UR6][R16.64+0x4] ;  /* 0x0000040610187981 */ /* 0x000ea8000c1e1900 */
[----:B------:R-:W2:Y:S02]  /*0620*/  LDG.E R19, desc[UR6][R14.64+0x4] ;  /* 0x000004060e137981 */ /* 0x000ea4000c1e1900 */
[----:B--2---:R-:W-:Y:S02]  /*0630*/  FFMA R19, R19, R24, R22 ;  /* 0x0000001813137223 */ /* 0x004fe40000000016 */
[----:B------:R-:W2:Y:S04]  /*0640*/  LDG.E R24, desc[UR6][R16.64+0xc] ;  /* 0x00000c0610187981 */ /* 0x000ea8000c1e1900 */
[----:B------:R-:W2:Y:S01]  /*0650*/  LDG.E R22, desc[UR6][R14.64+0xc] ;  /* 0x00000c060e167981 */ /* 0x000ea2000c1e1900 */
[----:B---3--:R-:W-:-:S03]  /*0660*/  FFMA R19, R26, R25, R19 ;  /* 0x000000191a137223 */ /* 0x008fc60000000013 */
[----:B------:R-:W3:Y:S04]  /*0670*/  LDG.E R25, desc[UR6][R16.64+0x10] ;  /* 0x0000100610197981 */ /* 0x000ee8000c1e1900 */
[----:B------:R-:W3:Y:S01]  /*0680*/  LDG.E R26, desc[UR6][R14.64+0x10] ;  /* 0x000010060e1a7981 */ /* 0x000ee2000c1e1900 */
[----:B--2---:R-:W-:-:S03]  /*0690*/  FFMA R19, R22, R24, R19 ;  /* 0x0000001816137223 */ /* 0x004fc60000000013 */
        /* <DEDUP_REMOVED lines=23> */
[----:B------:R-:W-:Y:S01]  /*0810*/  IADD3 R20, PT, PT, R20, 0x10, RZ ;  /* 0x0000001014147810 */ /* 0x000fe20007ffe0ff */
[----:B--2---:R-:W-:Y:S02]  /*0820*/  FFMA R19, R22, R24, R19 ;  /* 0x0000001816137223 */ /* 0x004fe40000000013 */
[----:B------:R-:W2:Y:S04]  /*0830*/  LDG.E R24, desc[UR6][R16.64+0x34] ;  /* 0x0000340610187981 */ /* 0x000ea8000c1e1900 */
[----:B------:R-:W2:Y:S01]  /*0840*/  LDG.E R22, desc[UR6][R14.64+0x34] ;  /* 0x000034060e167981 */ /* 0x000ea2000c1e1900 */
[----:B---3--:R-:W-:-:S03]  /*0850*/  FFMA R19, R26, R25, R19 ;  /* 0x000000191a137223 */ /* 0x008fc60000000013 */
[----:B------:R-:W3:Y:S04]  /*0860*/  LDG.E R25, desc[UR6][R16.64+0x38] ;  /* 0x0000380610197981 */ /* 0x000ee8000c1e1900 */
[----:B------:R-:W3:Y:S01]  /*0870*/  LDG.E R26, desc[UR6][R14.64+0x38] ;  /* 0x000038060e1a7981 */ /* 0x000ee2000c1e1900 */
[----:B------:R-:W-:Y:S02]  /*0880*/  ISETP.NE.AND P1, PT, R20, RZ, PT ;  /* 0x000000ff1400720c */ /* 0x000fe40003f25270 */
[----:B------:R-:W-:Y:S02]  /*0890*/  IADD3 R23, PT, PT, R23, 0x10, RZ ;  /* 0x0000001017177810 */ /* 0x000fe40007ffe0ff */
[----:B------:R-:W-:Y:S01]  /*08a0*/  IADD3 R21, PT, PT, R21, 0x10, RZ ;  /* 0x0000001015157810 */ /* 0x000fe20007ffe0ff */
[----:B--2---:R-:W-:-:S04]  /*08b0*/  FFMA R19, R22, R24, R19 ;  /* 0x0000001816137223 */ /* 0x004fc80000000013 */
[----:B---3--:R-:W-:-:S04]  /*08c0*/  FFMA R19, R26, R25, R19 ;  /* 0x000000191a137223 */ /* 0x008fc80000000013 */
[----:B----4-:R-:W-:Y:S01]  /*08d0*/  FFMA R19, R28, R27, R19 ;  /* 0x0000001b1c137223 */ /* 0x010fe20000000013 */
[----:B------:R-:W-:Y:S06]  /*08e0*/  @P1 BRA `(.L_x_5) ;  /* 0xfffffffc001c1947 */ /* 0x000fec000383ffff */
.L_x_4:
[----:B------:R-:W-:-:S13]  /*08f0*/  ISETP.NE.AND P1, PT, R5, RZ, PT ;  /* 0x000000ff0500720c */ /* 0x000fda0003f25270 */
[----:B------:R-:W-:Y:S05]  /*0900*/  @!P1 BRA `(.L_x_6) ;  /* 0x0000000400389947 */ /* 0x000fea0003800000 */
[----:B------:R-:W-:Y:S02]  /*0910*/  IADD3 R14, PT, PT, R5, -0x1, RZ ;  /* 0xffffffff050e7810 */ /* 0x000fe40007ffe0ff */
[----:B------:R-:W-:Y:S02]  /*0920*/  ISETP.NE.AND P2, PT, R6, RZ, PT ;  /* 0x000000ff0600720c */ /* 0x000fe40003f45270 */
[----:B------:R-:W-:-:S13]  /*0930*/  ISETP.GE.U32.AND P1, PT, R14, 0x7, PT ;  /* 0x000000070e00780c */ /* 0x000fda0003f26070 */
[----:B------:R-:W-:Y:S05]  /*0940*/  @!P1 BRA `(.L_x_7) ;  /* 0x00000000007c9947 */ /* 0x000fea0003800000 */
[----:B------:R-:W0:Y:S01]  /*0950*/  LDC.64 R16, c[0x0][0x3a0] ;  /* 0x0000e800ff107b82 */ /* 0x000e220000000a00 */
[-C--:B------:R-:W-:Y:S02]  /*0960*/  IADD3 R21, PT, PT, R2, R18.reuse, RZ ;  /* 0x0000001202157210 */ /* 0x080fe40007ffe0ff */
[----:B------:R-:W-:-:S05]  /*0970*/  IADD3 R23, PT, PT, R11, R18, RZ ;  /* 0x000000120b177210 */ /* 0x000fca0007ffe0ff */
[----:B------:R-:W1:Y:S01]  /*0980*/  LDC.64 R14, c[0x0][0x398] ;  /* 0x0000e600ff0e7b82 */ /* 0x000e620000000a00 */
[----:B0-----:R-:W-:-:S05]  /*0990*/  IMAD.WIDE R16, R21, 0x4, R16 ;  /* 0x0000000415107825 */ /* 0x001fca00078e0210 */
[----:B------:R-:W2:Y:S01]  /*09a0*/  LDG.E R20, desc[UR6][R16.64] ;  /* 0x0000000610147981 */ /* 0x000ea2000c1e1900 */
[----:B-1----:R-:W-:-:S03]  /*09b0*/  IMAD.WIDE R14, R23, 0x4, R14 ;  /* 0x00000004170e7825 */ /* 0x002fc600078e020e */
[----:B------:R-:W3:Y:S04]  /*09c0*/  LDG.E R25, desc[UR6][R16.64+0x8] ;  /* 0x0000080610197981 */ /* 0x000ee8000c1e1900 */
[----:B------:R-:W2:Y:S04]  /*09d0*/  LDG.E R21, desc[UR6][R14.64] ;  /* 0x000000060e157981 */ /* 0x000ea8000c1e1900 */
[----:B------:R-:W4:Y:S04]  /*09e0*/  LDG.E R23, desc[UR6][R16.64+0x4] ;  /* 0x0000040610177981 */ /* 0x000f28000c1e1900 */
[----:B------:R-:W4:Y:S04]  /*09f0*/  LDG.E R22, desc[UR6][R14.64+0x4] ;  /* 0x000004060e167981 */ /* 0x000f28000c1e1900 */
[----:B------:R-:W3:Y:S04]  /*0a00*/  LDG.E R24, desc[UR6][R14.64+0x8] ;  /* 0x000008060e187981 */ /* 0x000ee8000c1e1900 */
[----:B------:R-:W5:Y:S04]  /*0a10*/  LDG.E R26, desc[UR6][R14.64+0x10] ;  /* 0x000010060e1a7981 */ /* 0x000f68000c1e1900 */
[----:B------:R-:W5:Y:S04]  /*0a20*/  LDG.E R27, desc[UR6][R14.64+0x14] ;  /* 0x000014060e1b7981 */ /* 0x000f68000c1e1900 */
[----:B------:R-:W5:Y:S01]  /*0a30*/  LDG.E R29, desc[UR6][R14.64+0x1c] ;  /* 0x00001c060e1d7981 */ /* 0x000f62000c1e1900 */
[----:B--2---:R-:W-:-:S03]  /*0a40*/  FFMA R20, R20, R21, R19 ;  /* 0x0000001514147223 */ /* 0x004fc60000000013 */
[----:B------:R-:W2:Y:S04]  /*0a50*/  LDG.E R19, desc[UR6][R16.64+0xc] ;  /* 0x00000c0610137981 */ /* 0x000ea8000c1e1900 */
[----:B------:R-:W5:Y:S01]  /*0a60*/  LDG.E R21, desc[UR6][R16.64+0x18] ;  /* 0x0000180610157981 */ /* 0x000f62000c1e1900 */
[----:B----4-:R-:W-:-:S03]  /*0a70*/  FFMA R22, R23, R22, R20 ;  /* 0x0000001617167223 */ /* 0x010fc60000000014 */
[----:B------:R-:W2:Y:S01]  /*0a80*/  LDG.E R20, desc[UR6][R14.64+0xc] ;  /* 0x00000c060e147981 */ /* 0x000ea2000c1e1900 */
[----:B---3--:R-:W-:-:S03]  /*0a90*/  FFMA R28, R25, R24, R22 ;  /* 0x00000018191c7223 */ /* 0x008fc60000000016 */
[----:B------:R-:W5:Y:S04]  /*0aa0*/  LDG.E R25, desc[UR6][R16.64+0x10] ;  /* 0x0000100610197981 */ /* 0x000f68000c1e1900 */
[----:B------:R-:W3:Y:S04]  /*0ab0*/  LDG.E R22, desc[UR6][R16.64+0x14] ;  /* 0x0000140610167981 */ /* 0x000ee8000c1e1900 */
[----:B------:R-:W4:Y:S04]  /*0ac0*/  LDG.E R24, desc[UR6][R14.64+0x18] ;  /* 0x000018060e187981 */ /* 0x000f28000c1e1900 */
[----:B------:R-:W4:Y:S01]  /*0ad0*/  LDG.E R23, desc[UR6][R16.64+0x1c] ;  /* 0x00001c0610177981 */ /* 0x000f22000c1e1900 */
[----:B------:R-:W-:-:S02]  /*0ae0*/  VIADD R18, R18, 0x8 ;  /* 0x0000000812127836 */ /* 0x000fc40000000000 */
[----:B--2---:R-:W-:-:S04]  /*0af0*/  FFMA R20, R19, R20, R28 ;  /* 0x0000001413147223 */ /* 0x004fc8000000001c */
[----:B-----5:R-:W-:-:S04]  /*0b00*/  FFMA R25, R25, R26, R20 ;  /* 0x0000001a19197223 */ /* 0x020fc80000000014 */
[----:B---3--:R-:W-:-:S04]  /*0b10*/  FFMA R22, R22, R27, R25 ;  /* 0x0000001b16167223 */ /* 0x008fc80000000019 */
[----:B----4-:R-:W-:-:S04]  /*0b20*/  FFMA R22, R21, R24, R22 ;  /* 0x0000001815167223 */ /* 0x010fc80000000016 */
[----:B------:R-:W-:-:S07]  /*0b30*/  FFMA R19, R23, R29, R22 ;  /* 0x0000001d17137223 */ /* 0x000fce0000000016 */
.L_x_7:
        /* <DEDUP_REMOVED lines=18> */
[----:B------:R-:W5:Y:S01]  /*0c60*/  LDG.E R26, desc[UR6][R14.64+0xc] ;  /* 0x00000c060e1a7981 */ /* 0x000f62000c1e1900 */
[----:B------:R-:W-:Y:S01]  /*0c70*/  IADD3 R18, PT, PT, R18, 0x4, RZ ;  /* 0x0000000412127810 */ /* 0x000fe20007ffe0ff */
[----:B--2---:R-:W-:-:S04]  /*0c80*/  FFMA R20, R20, R21, R19 ;  /* 0x0000001514147223 */ /* 0x004fc80000000013 */
[----:B----4-:R-:W-:-:S04]  /*0c90*/  FFMA R20, R23, R22, R20 ;  /* 0x0000001617147223 */ /* 0x010fc80000000014 */
[----:B---3--:R-:W-:-:S04]  /*0ca0*/  FFMA R20, R25, R24, R20 ;  /* 0x0000001819147223 */ /* 0x008fc80000000014 */
[----:B-----5:R-:W-:-:S07]  /*0cb0*/  FFMA R19, R27, R26, R20 ;  /* 0x0000001a1b137223 */ /* 0x020fce0000000014 */
.L_x_8:
[----:B------:R-:W-:Y:S05]  /*0cc0*/  @!P2 BRA `(.L_x_6) ;  /* 0x000000000048a947 */ /* 0x000fea0003800000 */
[----:B------:R-:W0:Y:S01]  /*0cd0*/  LDC.64 R14, c[0x0][0x3a0] ;  /* 0x0000e800ff0e7b82 */ /* 0x000e220000000a00 */
[-C--:B------:R-:W-:Y:S02]  /*0ce0*/  IADD3 R21, PT, PT, R2, R18.reuse, RZ ;  /* 0x0000001202157210 */ /* 0x080fe40007ffe0ff */
[----:B------:R-:W-:-:S05]  /*0cf0*/  IADD3 R11, PT, PT, R11, R18, RZ ;  /* 0x000000120b0b7210 */ /* 0x000fca0007ffe0ff */
[----:B------:R-:W1:Y:S01]  /*0d00*/  LDC.64 R16, c[0x0][0x398] ;  /* 0x0000e600ff107b82 */ /* 0x000e620000000a00 */
[----:B0-----:R-:W-:-:S05]  /*0d10*/  IMAD.WIDE R14, R21, 0x4, R14 ;  /* 0x00000004150e7825 */ /* 0x001fca00078e020e */
[----:B------:R-:W2:Y:S01]  /*0d20*/  LDG.E R2, desc[UR6][R14.64] ;  /* 0x000000060e027981 */ /* 0x000ea2000c1e1900 */
[----:B-1----:R-:W-:-:S05]  /*0d30*/  IMAD.WIDE R16, R11, 0x4, R16 ;  /* 0x000000040b107825 */ /* 0x002fca00078e0210 */
[----:B------:R-:W2:Y:S01]  /*0d40*/  LDG.E R11, desc[UR6][R16.64] ;  /* 0x00000006100b7981 */ /* 0x000ea2000c1e1900 */
[----:B------:R-:W-:Y:S01]  /*0d50*/  ISETP.NE.AND P1, PT, R8, 0x1, PT ;  /* 0x000000010800780c */ /* 0x000fe20003f25270 */
[----:B--2---:R-:W-:-:S12]  /*0d60*/  FFMA R19, R2, R11, R19 ;  /* 0x0000000b02137223 */ /* 0x004fd80000000013 */
[----:B------:R-:W-:Y:S05]  /*0d70*/  @!P1 BRA `(.L_x_6) ;  /* 0x00000000001c9947 */ /* 0x000fea0003800000 */
[----:B------:R-:W-:Y:S01]  /*0d80*/  ISETP.NE.AND P1, PT, R8, 0x2, PT ;  /* 0x000000020800780c */ /* 0x000fe20003f25270 */
[----:B------:R-:W2:Y:S04]  /*0d90*/  LDG.E R2, desc[UR6][R14.64+0x4] ;  /* 0x000004060e027981 */ /* 0x000ea8000c1e1900 */
[----:B------:R-:W2:Y:S08]  /*0da0*/  LDG.E R11, desc[UR6][R16.64+0x4] ;  /* 0x00000406100b7981 */ /* 0x000eb0000c1e1900 */
[----:B------:R-:W3:Y:S04]  /*0db0*/  @P1 LDG.E R18, desc[UR6][R14.64+0x8] ;  /* 0x000008060e121981 */ /* 0x000ee8000c1e1900 */
[----:B------:R-:W3:Y:S01]  /*0dc0*/  @P1 LDG.E R20, desc[UR6][R16.64+0x8] ;  /* 0x0000080610141981 */ /* 0x000ee2000c1e1900 */
[----:B--2---:R-:W-:-:S04]  /*0dd0*/  FFMA R19, R2, R11, R19 ;  /* 0x0000000b02137223 */ /* 0x004fc80000000013 */
[----:B---3--:R-:W-:-:S07]  /*0de0*/  @P1 FFMA R19, R18, R20, R19 ;  /* 0x0000001412131223 */ /* 0x008fce0000000013 */
.L_x_6:
[----:B------:R-:W-:Y:S05]  /*0df0*/  @P0 BRA `(.L_x_9) ;  /* 0xfffffff400a00947 */ /* 0x000fea000383ffff */
.L_x_3:
[----:B------:R0:W-:Y:S02]  /*0e00*/  REDG.E.ADD.F32.FTZ.RN.STRONG.GPU desc[UR6][R12.64], R19 ;  /* 0x000000130c0079a6 */ /* 0x0001e4000c12f306 */
.L_x_2:
[----:B------:R-:W-:Y:S05]  /*0e10*/  BSYNC.RECONVERGENT B0 ;  /* 0x0000000000007941 */ /* 0x000fea0003800200 */
.L_x_1:
[----:B------:R-:W-:-:S13]  /*0e20*/  ISETP.NE.AND P0, PT, R3, RZ, PT ;  /* 0x000000ff0300720c */ /* 0x000fda0003f05270 */
[----:B------:R-:W-:Y:S05]  /*0e30*/  @P0 EXIT ;  /* 0x000000000000094d */ /* 0x000fea0003800000 */
[----:B------:R-:W1:Y:S02]  /*0e40*/  LDC.64 R2, c[0x0][0x3b0] ;  /* 0x0000ec00ff027b82 */ /* 0x000e640000000a00 */
[----:B-1----:R-:W-:-:S06]  /*0e50*/  IMAD.WIDE R2, R0, 0x4, R2 ;  /* 0x0000000400027825 */ /* 0x002fcc00078e0202 */
[----:B------:R-:W2:Y:S04]  /*0e60*/  LDG.E R3, desc[UR6][R2.64] ;  /* 0x0000000602037981 */ /* 0x000ea8000c1e1900 */
[----:B--2---:R-:W-:Y:S01]  /*0e70*/  REDG.E.ADD.F32.FTZ.RN.STRONG.GPU desc[UR6][R12.64], R3 ;  /* 0x000000030c0079a6 */ /* 0x004fe2000c12f306 */
[----:B------:R-:W-:Y:S05]  /*0e80*/  EXIT ;  /* 0x000000000000794d */ /* 0x000fea0003800000 */
.L_x_10:
        /* <DEDUP_REMOVED lines=15> */
.L_x_44:


//--------------------- .text._Z24global_cudaConvolution4DiiiiPfS_S_S_ --------------------------
	.section	.text._Z24global_cudaConvolution4DiiiiPfS_S_S_,"ax",@progbits
	.align	128
        .global         _Z24global_cudaConvolution4DiiiiPfS_S_S_
        .type           _Z24global_cudaConvolution4DiiiiPfS_S_S_,@function
        .size           _Z24global_cudaConvolution4DiiiiPfS_S_S_,(.L_x_45 - _Z24global_cudaConvolution4DiiiiPfS_S_S_)
        .other          _Z24global_cudaConvolution4DiiiiPfS_S_S_,@"STO_CUDA_ENTRY STV_DEFAULT"
_Z24global_cudaConvolution4DiiiiPfS_S_S_:
.text._Z24global_cudaConvolution4DiiiiPfS_S_S_:
[----:B------:R-:W-:Y:S08]  /*0000*/  LDC R1, c[0x0][0x37c] ;  /* 0x0000df00ff017b82 */ /* 0x000ff00000000800 */
[----:B------:R-:W0:Y:S01]  /*0010*/  LDC.64 R8, c[0x0][0x388] ;  /* 0x0000e200ff087b82 */ /* 0x000e220000000a00 */
[----:B------:R-:W1:Y:S01]  /*0020*/  S2R R10, SR_TID.Z ;  /* 0x00000000000a7919 */ /* 0x000e620000002300 */
[----:B------:R-:W2:Y:S01]  /*0030*/  LDCU.64 UR8, c[0x0][0x380] ;  /* 0x00007000ff0877ac */ /* 0x000ea20008000a00 */
[----:B------:R-:W-:Y:S01]  /*0040*/  BSSY.RECONVERGENT B0, `(.L_x_11) ;  /* 0x00000db000007945 */ /* 0x000fe20003800200 */
[----:B------:R-:W3:Y:S04]  /*0050*/  LDCU.64 UR6, c[0x0][0x358] ;  /* 0x00006b00ff0677ac */ /* 0x000ee80008000a00 */
[----:B------:R-:W4:Y:S08]  /*0060*/  LDC R6, c[0x0][0x360] ;  /* 0x0000d800ff067b82 */ /* 0x000f300000000800 */
[----:B------:R-:W5:Y:S01]  /*0070*/  LDC R5, c[0x0][0x364] ;  /* 0x0000d900ff057b82 */ /* 0x000f620000000800 */
        /* <DEDUP_REMOVED lines=10> */
[----:B------:R-:W4:Y:S01]  /*0120*/  S2UR UR4, SR_CTAID.X ;  /* 0x00000000000479c3 */ /* 0x000f220000002500 */
[----:B------:R-:W-:Y:S02]  /*0130*/  IADD3 R10, PT, PT, RZ, -R10, RZ ;  /* 0x8000000aff0a7210 */ /* 0x000fe40007ffe0ff */
[----:B0-----:R-:W-:Y:S02]  /*0140*/  IADD3 R2, PT, PT, R0, 0xffffffe, RZ ;  /* 0x0ffffffe00027810 */ /* 0x001fe40007ffe0ff */
[----:B------:R-:W-:Y:S02]  /*0150*/  IABS R0, R11 ;  /* 0x0000000b00007213 */ /* 0x000fe40000000000 */
[----:B------:R0:W1:Y:S02]  /*0160*/  F2I.FTZ.U32.TRUNC.NTZ R3, R2 ;  /* 0x0000000200037305 */ /* 0x000064000021f000 */
[----:B0-----:R-:W-:Y:S01]  /*0170*/  HFMA2 R2, -RZ, RZ, 0, 0 ;  /* 0x00000000ff027431 */ /* 0x001fe200000001ff */
[----:B-1----:R-:W-:-:S05]  /*0180*/  IADD3 R12, PT, PT, RZ, -R3, RZ ;  /* 0x80000003ff0c7210 */ /* 0x002fca0007ffe0ff */
[----:B------:R-:W-:-:S04]  /*0190*/  IMAD R13, R12, R15, RZ ;  /* 0x0000000f0c0d7224 */ /* 0x000fc800078e02ff */
[----:B------:R-:W-:Y:S02]  /*01a0*/  IMAD.HI.U32 R3, R3, R13, R2 ;  /* 0x0000000d03037227 */ /* 0x000fe400078e0002 */
[----:B------:R-:W4:Y:S02]  /*01b0*/  S2R R13, SR_TID.X ;  /* 0x00000000000d7919 */ /* 0x000f240000002100 */
[----:B------:R-:W-:Y:S02]  /*01c0*/  IMAD.MOV.U32 R2, RZ, RZ, R10 ;  /* 0x000000ffff027224 */ /* 0x000fe400078e000a */
[----:B------:R-:W-:-:S04]  /*01d0*/  IMAD.HI.U32 R3, R3, R0, RZ ;  /* 0x0000000003037227 */ /* 0x000fc800078e00ff */
[----:B------:R-:W-:Y:S02]  /*01e0*/  IMAD R0, R3, R2, R0 ;  /* 0x0000000203007224 */ /* 0x000fe400078e0200 */
[----:B------:R-:W5:Y:S03]  /*01f0*/  S2R R2, SR_TID.Y ;  /* 0x0000000000027919 */ /* 0x000f660000002200 */
[----:B------:R-:W-:-:S13]  /*0200*/  ISETP.GT.U32.AND P2, PT, R15, R0, PT ;  /* 0x000000000f00720c */ /* 0x000fda0003f44070 */
[-C--:B------:R-:W-:Y:S02]  /*0210*/  @!P2 IADD3 R0, PT, PT, R0, -R15.reuse, RZ ;  /* 0x8000000f0000a210 */ /* 0x080fe40007ffe0ff */
[----:B------:R-:W-:Y:S02]  /*0220*/  @!P2 IADD3 R3, PT, PT, R3, 0x1, RZ ;  /* 0x000000010303a810 */ /* 0x000fe40007ffe0ff */
[----:B------:R-:W-:Y:S02]  /*0230*/  ISETP.GE.U32.AND P0, PT, R0, R15, PT ;  /* 0x0000000f0000720c */ /* 0x000fe40003f06070 */
[----:B------:R-:W-:Y:S02]  /*0240*/  LOP3.LUT R0, R11, R4, RZ, 0x3c, !PT ;  /* 0x000000040b007212 */ /* 0x000fe400078e3cff */
[----:B------:R-:W-:Y:S02]  /*0250*/  ISETP.NE.AND P2, PT, R4, RZ, PT ;  /* 0x000000ff0400720c */ /* 0x000fe40003f45270 */
[----:B------:R-:W-:Y:S01]  /*0260*/  ISETP.GE.AND P1, PT, R0, RZ, PT ;  /* 0x000000ff0000720c */ /* 0x000fe20003f26270 */
[----:B----4-:R-:W-:-:S02]  /*0270*/  IMAD R0, R6, UR4, R13 ;  /* 0x0000000406007c24 */ /* 0x010fc4000f8e020d */
[----:B------:R-:W0:Y:S04]  /*0280*/  LDC.64 R12, c[0x0][0x3a0] ;  /* 0x0000e800ff0c7b82 */ /* 0x000e280000000a00 */
[----:B------:R-:W-:-:S04]  /*0290*/  @P0 IADD3 R3, PT, PT, R3, 0x1, RZ ;  /* 0x0000000103030810 */ /* 0x000fc80007ffe0ff */
[----:B------:R-:W-:Y:S01]  /*02a0*/  MOV R10, R3 ;  /* 0x00000003000a7202 */ /* 0x000fe20000000f00 */
[----:B-----5:R-:W-:-:S03]  /*02b0*/  IMAD R3, R5, UR5, R2 ;  /* 0x0000000505037c24 */ /* 0x020fc6000f8e0202 */
[----:B------:R-:W-:Y:S02]  /*02c0*/  @!P1 IADD3 R10, PT, PT, -R10, RZ, RZ ;  /* 0x000000ff0a0a9210 */ /* 0x000fe40007ffe1ff */
[----:B------:R-:W-:Y:S01]  /*02d0*/  @!P2 LOP3.LUT R10, RZ, R4, RZ, 0x33, !PT ;  /* 0x00000004ff0aa212 */ /* 0x000fe200078e33ff */
[----:B------:R-:W-:Y:S01]  /*02e0*/  IMAD R4, R7, R0, R0 ;  /* 0x0000000007047224 */ /* 0x000fe200078e0200 */
[----:B--2---:R-:W-:-:S03]  /*02f0*/  ISETP.GE.AND P0, PT, R3, UR8, PT ;  /* 0x0000000803007c0c */ /* 0x004fc6000bf06270 */
[----:B------:R-:W-:Y:S01]  /*0300*/  IMAD R2, R7, R10, R10 ;  /* 0x0000000a07027224 */ /* 0x000fe200078e020a */
[----:B------:R-:W-:Y:S01]  /*0310*/  ISETP.GE.OR P0, PT, R0, UR9, P0 ;  /* 0x0000000900007c0c */ /* 0x000fe20008706670 */
[----:B------:R-:W-:-:S03]  /*0320*/  IMAD.IADD R4, R10, 0x1, R4 ;  /* 0x000000010a047824 */ /* 0x000fc600078e0204 */
[----:B------:R-:W-:Y:S01]  /*0330*/  IADD3 R5, PT, PT, R11, -R2, RZ ;  /* 0x800000020b057210 */ /* 0x000fe20007ffe0ff */
[----:B------:R-:W-:-:S03]  /*0340*/  IMAD R4, R7, R4, R4 ;  /* 0x0000000407047224 */ /* 0x000fc600078e0204 */
[----:B------:R-:W-:-:S04]  /*0350*/  VIMNMX R2, PT, PT, R10, R5, !PT ;  /* 0x000000050a027248 */ /* 0x000fc80007fe0100 */
[----:B------:R-:W-:Y:S02]  /*0360*/  ISETP.GT.OR P0, PT, R2, R7, P0 ;  /* 0x000000070200720c */ /* 0x000fe40000704670 */
[----:B------:R-:W-:-:S05]  /*0370*/  IADD3 R7, PT, PT, R5, R4, RZ ;  /* 0x0000000405077210 */ /* 0x000fca0007ffe0ff */
[----:B0-----:R-:W-:-:S06]  /*0380*/  IMAD.WIDE R12, R7, 0x4, R12 ;  /* 0x00000004070c7825 */ /* 0x001fcc00078e020c */
[----:B---3--:R-:W-:Y:S05]  /*0390*/  @P0 BRA `(.L_x_12) ;  /* 0x0000000800940947 */ /* 0x008fea0003800000 */
[----:B------:R-:W-:Y:S02]  /*03a0*/  ISETP.GE.AND P0, PT, R9, 0x1, PT ;  /* 0x000000010900780c */ /* 0x000fe40003f06270 */
[----:B------:R-:W-:-:S11]  /*03b0*/  MOV R19, RZ ;  /* 0x000000ff00137202 */ /* 0x000fd60000000f00 */
[----:B------:R-:W-:Y:S05]  /*03c0*/  @!P0 BRA `(.L_x_13) ;  /* 0x0000000800848947 */ /* 0x000fea0003800000 */
        /* <DEDUP_REMOVED lines=8> */
[----:B------:R-:W-:-:S07]  /*0450*/  IADD3 R9, PT, PT, -R2, RZ, RZ ;  /* 0x000000ff02097210 */ /* 0x000fce0007ffe1ff */
.L_x_19:
[----:B------:R-:W0:Y:S01]  /*0460*/  LDC.64 R14, c[0x0][0x388] ;  /* 0x0000e200ff0e7b82 */ /* 0x000e220000000a00 */
[----:B------:R-:W-:Y:S01]  /*0470*/  VIADD R11, R4, UR4 ;  /* 0x00000004040b7c36 */ /* 0x000fe20008000000 */
        /* <DEDUP_REMOVED lines=8> */
[----:B------:R-:W-:Y:S02]  /*0500*/  LOP3.LUT R18, R15, 0x7ffffff0, RZ, 0xc0, !PT ;  /* 0x7ffffff00f127812 */ /* 0x000fe400078ec0ff */
[----:B------:R-:W-:Y:S02]  /*0510*/  MOV R21, R2 ;  /* 0x0000000200157202 */ /* 0x000fe40000000f00 */
[----:B------:R-:W-:Y:S02]  /*0520*/  MOV R23, R11 ;  /* 0x0000000b00177202 */ /* 0x000fe40000000f00 */
[----:B------:R-:W-:-:S07]  /*0530*/  MOV R20, R9 ;  /* 0x0000000900147202 */ /* 0x000fce0000000f00 */
.L_x_15:
        /* <DEDUP_REMOVED lines=50> */
[----:B------:R-:W-:Y:S01]  /*0860*/  ISETP.NE.AND P1, PT, R20, RZ, PT ;  /* 0x000000ff1400720c */ /* 0x000fe20003f25270 */
[----:B------:R-:W-:Y:S01]  /*0870*/  VIADD R23, R23, 0x10 ;  /* 0x0000001017177836 */ /* 0x000fe20000000000 */
[----:B------:R-:W-:Y:S01]  /*0880*/  IADD3 R21, PT, PT, R21, 0x10, RZ ;  /* 0x0000001015157810 */ /* 0x000fe20007ffe0ff */
[----:B--2---:R-:W-:-:S04]  /*0890*/  FFMA R19, R22, R24, R19 ;  /* 0x0000001816137223 */ /* 0x004fc80000000013 */
[----:B---3--:R-:W-:-:S04]  /*08a0*/  FFMA R19, R26, R25, R19 ;  /* 0x000000191a137223 */ /* 0x008fc80000000013 */
[----:B----4-:R-:W-:Y:S02]  /*08b0*/  FFMA R19, R28, R27, R19 ;  /* 0x0000001b1c137223 */ /* 0x010fe40000000013 */
[----:B------:R-:W-:Y:S05]  /*08c0*/  @P1 BRA `(.L_x_15) ;  /* 0xfffffffc001c1947 */ /* 0x000fea000383ffff */
.L_x_14:
        /* <DEDUP_REMOVED lines=31> */
[----:B------:R-:W-:Y:S01]  /*0ac0*/  IADD3 R18, PT, PT, R18, 0x8, RZ ;  /* 0x0000000812127810 */ /* 0x000fe20007ffe0ff */
[----:B--2---:R-:W-:-:S04]  /*0ad0*/  FFMA R20, R19, R20, R28 ;  /* 0x0000001413147223 */ /* 0x004fc8000000001c */
[----:B-----5:R-:W-:-:S04]  /*0ae0*/  FFMA R25, R25, R26, R20 ;  /* 0x0000001a19197223 */ /* 0x020fc80000000014 */
[----:B---3--:R-:W-:-:S04]  /*0af0*/  FFMA R22, R22, R27, R25 ;  /* 0x0000001b16167223 */ /* 0x008fc80000000019 */
[----:B----4-:R-:W-:-:S04]  /*0b00*/  FFMA R22, R21, R24, R22 ;  /* 0x0000001815167223 */ /* 0x010fc80000000016 */
[----:B------:R-:W-:-:S07]  /*0b10*/  FFMA R19, R23, R29, R22 ;  /* 0x0000001d17137223 */ /* 0x000fce0000000016 */
.L_x_17:
[----:B------:R-:W-:Y:S05]  /*0b20*/  @!P2 BRA `(.L_x_16) ;  /* 0x0000000000a8a947 */ /* 0x000fea0003800000 */
[----:B------:R-:W-:Y:S01]  /*0b30*/  VIADD R14, R7, 0xffffffff ;  /* 0xffffffff070e7836 */ /* 0x000fe20000000000 */
[----:B------:R-:W-:-:S04]  /*0b40*/  ISETP.NE.AND P2, PT, R8, RZ, PT ;  /* 0x000000ff0800720c */ /* 0x000fc80003f45270 */
        /* <DEDUP_REMOVED lines=21> */
.L_x_18:
        /* <DEDUP_REMOVED lines=19> */
.L_x_16:
[----:B------:R-:W-:Y:S05]  /*0dd0*/  @P0 BRA `(.L_x_19) ;  /* 0xfffffff400a00947 */ /* 0x000fea000383ffff */
.L_x_13:
[----:B------:R0:W-:Y:S02]  /*0de0*/  REDG.E.ADD.F32.FTZ.RN.STRONG.GPU desc[UR6][R12.64], R19 ;  /* 0x000000130c0079a6 */ /* 0x0001e4000c12f306 */
.L_x_12:
[----:B------:R-:W-:Y:S05]  /*0df0*/  BSYNC.RECONVERGENT B0 ;  /* 0x0000000000007941 */ /* 0x000fea0003800200 */
.L_x_11:
[----:B------:R-:W-:-:S13]  /*0e00*/  ISETP.NE.AND P0, PT, R3, RZ, PT ;  /* 0x000000ff0300720c */ /* 0x000fda0003f05270 */
[----:B------:R-:W-:Y:S05]  /*0e10*/  @P0 EXIT ;  /* 0x000000000000094d */ /* 0x000fea0003800000 */
[----:B------:R-:W1:Y:S02]  /*0e20*/  LDC.64 R2, c[0x0][0x3a8] ;  /* 0x0000ea00ff027b82 */ /* 0x000e640000000a00 */
[----:B-1----:R-:W-:-:S06]  /*0e30*/  IMAD.WIDE R2, R0, 0x4, R2 ;  /* 0x0000000400027825 */ /* 0x002fcc00078e0202 */
[----:B------:R-:W2:Y:S04]  /*0e40*/  LDG.E R3, desc[UR6][R2.64] ;  /* 0x0000000602037981 */ /* 0x000ea8000c1e1900 */
[----:B--2---:R-:W-:Y:S01]  /*0e50*/  REDG.E.ADD.F32.FTZ.RN.STRONG.GPU desc[UR6][R12.64], R3 ;  /* 0x000000030c0079a6 */ /* 0x004fe2000c12f306 */
[----:B------:R-:W-:Y:S05]  /*0e60*/  EXIT ;  /* 0x000000000000794d */ /* 0x000fea0003800000 */
.L_x_20:
        /* <DEDUP_REMOVED lines=9> */
.L_x_45:


//--------------------- .text._Z18global_cudaMaxPooliiPfS_ --------------------------
	.section	.text._Z18global_cudaMaxPooliiPfS_,"ax",@progbits
	.align	128
        .global         _Z18global_cudaMaxPooliiPfS_
        .type           _Z18global_cudaMaxPooliiPfS_,@function
        .size           _Z18global_cudaMaxPooliiPfS_,(.L_x_46 - _Z18global_cudaMaxPooliiPfS_)
        .other          _Z18global_cudaMaxPooliiPfS_,@"STO_CUDA_ENTRY STV_DEFAULT"
_Z18global_cudaMaxPooliiPfS_:
.text._Z18global_cudaMaxPooliiPfS_:
[----:B------:R-:W-:Y:S01]  /*0000*/  LDC R1, c[0x0][0x37c] ;  /* 0x0000df00ff017b82 */ /* 0x000fe20000000800 */
[----:B------:R-:W0:Y:S07]  /*0010*/  S2R R7, SR_TID.Y ;  /* 0x0000000000077919 */ /* 0x000e2e0000002200 */
[----:B------:R-:W1:Y:S01]  /*0020*/  LDC R0, c[0x0][0x360] ;  /* 0x0000d800ff007b82 */ /* 0x000e620000000800 */
[----:B------:R-:W1:Y:S01]  /*0030*/  S2R R5, SR_TID.X ;  /* 0x0000000000057919 */ /* 0x000e620000002100 */
[----:B------:R-:W2:Y:S06]  /*0040*/  S2R R4, SR_TID.Z ;  /* 0x0000000000047919 */ /* 0x000eac0000002300 */
[----:B------:R-:W0:Y:S08]  /*0050*/  S2UR UR5, SR_CTAID.Y ;  /* 0x00000000000579c3 */ /* 0x000e300000002600 */
[----:B------:R-:W0:Y:S08]  /*0060*/  LDC R10, c[0x0][0x364] ;  /* 0x0000d900ff0a7b82 */ /* 0x000e300000000800 */
[----:B------:R-:W1:Y:S08]  /*0070*/  S2UR UR4, SR_CTAID.X ;  /* 0x00000000000479c3 */ /* 0x000e700000002500 */
[----:B------:R-:W3:Y:S08]  /*0080*/  LDC.64 R2, c[0x0][0x380] ;  /* 0x0000e000ff027b82 */ /* 0x000ef00000000a00 */
[----:B------:R-:W2:Y:S01]  /*0090*/  S2UR UR6, SR_CTAID.Z ;  /* 0x00000000000679c3 */ /* 0x000ea20000002700 */
[----:B0-----:R-:W-:-:S07]  /*00a0*/  IMAD R10, R10, UR5, R7 ;  /* 0x000000050a0a7c24 */ /* 0x001fce000f8e0207 */
[----:B------:R-:W2:Y:S01]  /*00b0*/  LDC R11, c[0x0][0x368] ;  /* 0x0000da00ff0b7b82 */ /* 0x000ea20000000800 */
[----:B-1----:R-:W-:Y:S01]  /*00c0*/  IMAD R0, R0, UR4, R5 ;  /* 0x0000000400007c24 */ /* 0x002fe2000f8e0205 */
[----:B---3--:R-:W-:-:S04]  /*00d0*/  ISETP.GE.AND P0, PT, R10, R3, PT ;  /* 0x000000030a00720c */ /* 0x008fc80003f06270 */
[----:B------:R-:W-:Y:S01]  /*00e0*/  ISETP.GE.OR P0, PT, R0, R2, P0 ;  /* 0x000000020000720c */ /* 0x000fe20000706670 */
[----:B--2---:R-:W-:-:S05]  /*00f0*/  IMAD R11, R11, UR6, R4 ;  /* 0x000000060b0b7c24 */ /* 0x004fca000f8e0204 */
[C---:B------:R-:W-:Y:S02]  /*0100*/  LOP3.LUT R2, R11.reuse, 0x1, R10, 0xc8, !PT ;  /* 0x000000010b027812 */ /* 0x040fe400078ec80a */
[----:B------:R-:W-:-:S04]  /*0110*/  ISETP.GE.OR P0, PT, R11, R3, P0 ;  /* 0x000000030b00720c */ /* 0x000fc80000706670 */
[----:B------:R-:W-:-:S13]  /*0120*/  ISETP.EQ.U32.OR P0, PT, R2, 0x1, P0 ;  /* 0x000000010200780c */ /* 0x000fda0000702470 */
[----:B------:R-:W-:Y:S05]  /*0130*/  @P0 EXIT ;  /* 0x000000000000094d */ /* 0x000fea0003800000 */
[----:B------:R-:W0:Y:S01]  /*0140*/  LDC.64 R6, c[0x0][0x388] ;  /* 0x0000e200ff067b82 */ /* 0x000e220000000a00 */
[----:B------:R-:W1:Y:S01]  /*0150*/  LDCU.64 UR4, c[0x0][0x358] ;  /* 0x00006b00ff0477ac */ /* 0x000e620008000a00 */
[-C--:B------:R-:W-:Y:S02]  /*0160*/  IMAD R2, R0, R3.reuse, RZ ;  /* 0x0000000300027224 */ /* 0x080fe400078e02ff */
[----:B------:R-:W-:-:S04]  /*0170*/  IMAD R4, R10, R3, R11 ;  /* 0x000000030a047224 */ /* 0x000fc800078e020b */
[----:B------:R-:W-:-:S04]  /*0180*/  IMAD R5, R2, R3, R4 ;  /* 0x0000000302057224 */ /* 0x000fc800078e0204 */
[----:B0-----:R-:W-:Y:S02]  /*0190*/  IMAD.WIDE R6, R5, 0x4, R6 ;  /* 0x0000000405067825 */ /* 0x001fe400078e0206 */
[----:B------:R-:W0:Y:S03]  /*01a0*/  LDC.64 R4, c[0x0][0x390] ;  /* 0x0000e400ff047b82 */ /* 0x000e260000000a00 */
[----:B-1----:R-:W2:Y:S01]  /*01b0*/  LDG.E R2, desc[UR4][R6.64] ;  /* 0x0000000406027981 */ /* 0x002ea2000c1e1900 */
[----:B------:R-:W-:-:S03]  /*01c0*/  IMAD.WIDE R8, R3, 0x4, R6 ;  /* 0x0000000403087825 */ /* 0x000fc600078e0206 */
[----:B------:R1:W2:Y:S04]  /*01d0*/  LDG.E R13, desc[UR4][R6.64+0x4] ;  /* 0x00000404060d7981 */ /* 0x0002a8000c1e1900 */
[----:B------:R-:W3:Y:S04]  /*01e0*/  LDG.E R15, desc[UR4][R8.64] ;  /* 0x00000004080f7981 */ /* 0x000ee8000c1e1900 */
[----:B------:R-:W4:Y:S01]  /*01f0*/  LDG.E R17, desc[UR4][R8.64+0x4] ;  /* 0x0000040408117981 */ /* 0x000f22000c1e1900 */
[----:B------:R-:W-:Y:S02]  /*0200*/  LEA.HI R3, R3, R3, RZ, 0x1 ;  /* 0x0000000303037211 */ /* 0x000fe400078f08ff */
[----:B------:R-:W-:-:S02]  /*0210*/  SHF.R.U32.HI R10, RZ, 0x1, R10 ;  /* 0x00000001ff0a7819 */ /* 0x000fc4000001160a */
[----:B------:R-:W-:Y:S02]  /*0220*/  SHF.R.S32.HI R3, RZ, 0x1, R3 ;  /* 0x00000001ff037819 */ /* 0x000fe40000011403 */
[----:B-1----:R-:W-:-:S03]  /*0230*/  SHF.R.U32.HI R6, RZ, 0x1, R11 ;  /* 0x00000001ff067819 */ /* 0x002fc6000001160b */
[----:B------:R-:W-:-:S04]  /*0240*/  IMAD R10, R0, R3, R10 ;  /* 0x00000003000a7224 */ /* 0x000fc800078e020a */
[----:B------:R-:W-:-:S04]  /*0250*/  IMAD R3, R3, R10, R6 ;  /* 0x0000000a03037224 */ /* 0x000fc800078e0206 */
[----:B0-----:R-:W-:Y:S01]  /*0260*/  IMAD.WIDE R4, R3, 0x4, R4 ;  /* 0x0000000403047825 */ /* 0x001fe200078e0204 */
[----:B--2---:R-:W-:-:S04]  /*0270*/  FSETP.GEU.AND P0, PT, R2, R13, PT ;  /* 0x0000000d0200720b */ /* 0x004fc80003f0e000 */
[----:B------:R-:W-:-:S04]  /*0280*/  FSEL R2, R13, R2, !P0 ;  /* 0x000000020d027208 */ /* 0x000fc80004000000 */
[----:B---3--:R-:W-:-:S04]  /*0290*/  FSETP.GEU.AND P0, PT, R2, R15, PT ;  /* 0x0000000f0200720b */ /* 0x008fc80003f0e000 */
[----:B------:R-:W-:-:S04]  /*02a0*/  FSEL R2, R15, R2, !P0 ;  /* 0x000000020f027208 */ /* 0x000fc80004000000 */
[----:B----4-:R-:W-:-:S04]  /*02b0*/  FSETP.GEU.AND P0, PT, R2, R17, PT ;  /* 0x000000110200720b */ /* 0x010fc80003f0e000 */
[----:B------:R-:W-:-:S05]  /*02c0*/  FSEL R17, R17, R2, !P0 ;  /* 0x0000000211117208 */ /* 0x000fca0004000000 */
[----:B------:R-:W-:Y:S01]  /*02d0*/  STG.E desc[UR4][R4.64], R17 ;  /* 0x0000001104007986 */ /* 0x000fe2000c101904 */
[----:B------:R-:W-:Y:S05]  /*02e0*/  EXIT ;  /* 0x000000000000794d */ /* 0x000fea0003800000 */
.L_x_21:
        /* <DEDUP_REMOVED lines=9> */
.L_x_46:


//--------------------- .text._Z15global_storeAnsiPfS_ --------------------------
	.section	.text._Z15global_storeAnsiPfS_,"ax",@progbits
	.align	128
        .global         _Z15global_storeAnsiPfS_
        .type           _Z15global_storeAnsiPfS_,@function
        .size           _Z15global_storeAnsiPfS_,(.L_x_47 - _Z15global_storeAnsiPfS_)
        .other          _Z15global_storeAnsiPfS_,@"STO_CUDA_ENTRY STV_DEFAULT"
_Z15global_storeAnsiPfS_:
.text._Z15global_storeAnsiPfS_:
[----:B------:R-:W-:Y:S01]  /*0000*/  LDC R1, c[0x0][0x37c] ;  /* 0x0000df00ff017b82 */ /* 0x000fe20000000800 */
[----:B------:R-:W0:Y:S07]  /*0010*/  S2R R0, SR_TID.X ;  /* 0x0000000000007919 */ /* 0x000e2e0000002100 */
[----:B------:R-:W0:Y:S08]  /*0020*/  S2UR UR4, SR_CTAID.X ;  /* 0x00000000000479c3 */ /* 0x000e300000002500 */
[----:B------:R-:W0:Y:S02]  /*0030*/  LDC R7, c[0x0][0x360] ;  /* 0x0000d800ff077b82 */ /* 0x000e240000000800 */
[----:B0-----:R-:W-:-:S05]  /*0040*/  IMAD R7, R7, UR4, R0 ;  /* 0x0000000407077c24 */ /* 0x001fca000f8e0200 */
[----:B------:R-:W-:-:S13]  /*0050*/  ISETP.GT.AND P0, PT, R7, 0x9, PT ;  /* 0x000000090700780c */ /* 0x000fda0003f04270 */
[----:B------:R-:W-:Y:S05]  /*0060*/  @P0 EXIT ;  /* 0x000000000000094d */ /* 0x000fea0003800000 */
[----:B------:R-:W0:Y:S01]  /*0070*/  LDC.64 R2, c[0x0][0x390] ;  /* 0x0000e400ff027b82 */ /* 0x000e220000000a00 */
[----:B------:R-:W1:Y:S07]  /*0080*/  LDCU.64 UR4, c[0x0][0x358] ;  /* 0x00006b00ff0477ac */ /* 0x000e6e0008000a00 */
[----:B------:R-:W2:Y:S08]  /*0090*/  LDC R0, c[0x0][0x380] ;  /* 0x0000e000ff007b82 */ /* 0x000eb00000000800 */
[----:B------:R-:W3:Y:S01]  /*00a0*/  LDC.64 R4, c[0x0][0x388] ;  /* 0x0000e200ff047b82 */ /* 0x000ee20000000a00 */
[----:B0-----:R-:W-:-:S06]  /*00b0*/  IMAD.WIDE R2, R7, 0x4, R2 ;  /* 0x0000000407027825 */ /* 0x001fcc00078e0202 */
[----:B-1----:R-:W4:Y:S01]  /*00c0*/  LDG.E R3, desc[UR4][R2.64] ;  /* 0x0000000402037981 */ /* 0x002f22000c1e1900 */
[----:B--2---:R-:W-:-:S04]  /*00d0*/  IMAD R7, R0, 0xa, R7 ;  /* 0x0000000a00077824 */ /* 0x004fc800078e0207 */
[----:B---3--:R-:W-:-:S05]  /*00e0*/  IMAD.WIDE R4, R7, 0x4, R4 ;  /* 0x0000000407047825 */ /* 0x008fca00078e0204 */
[----:B----4-:R-:W-:Y:S01]  /*00f0*/  STG.E desc[UR4][R4.64], R3 ;  /* 0x0000000304007986 */ /* 0x010fe2000c101904 */
[----:B------:R-:W-:Y:S05]  /*0100*/  EXIT ;  /* 0x000000000000794d */ /* 0x000fea0003800000 */
.L_x_22:
        /* <DEDUP_REMOVED lines=15> */
.L_x_47:


//--------------------- .text._Z14global_softmaxiPf --------------------------
	.section	.text._Z14global_softmaxiPf,"ax",@progbits
	.align	128
        .global         _Z14global_softmaxiPf
        .type           _Z14global_softmaxiPf,@function
        .size           _Z14global_softmaxiPf,(.L_x_42 - _Z14global_softmaxiPf)
        .other          _Z14global_softmaxiPf,@"STO_CUDA_ENTRY STV_DEFAULT"
_Z14global_softmaxiPf:
.text._Z14global_softmaxiPf:
[----:B------:R-:W-:Y:S01]  /*0000*/  LDC R1, c[0x0][0x37c] ;  /* 0x0000df00ff017b82 */ /* 0x000fe20000000800 */
[----:B------:R-:W0:Y:S07]  /*0010*/  S2R R0, SR_TID.X ;  /* 0x0000000000007919 */ /* 0x000e2e0000002100 */
[----:B------:R-:W1:Y:S01]  /*0020*/  S2UR UR4, SR_CTAID.X ;  /* 0x00000000000479c3 */ /* 0x000e620000002500 */
[----:B------:R-:W1:Y:S02]  /*0030*/  LDCU UR5, c[0x0][0x360] ;  /* 0x00006c00ff0577ac */ /* 0x000e640008000800 */
[----:B-1----:R-:W-:Y:S01]  /*0040*/  UIMAD UR4, UR4, UR5, URZ ;  /* 0x00000005040472a4 */ /* 0x002fe2000f8e02ff */
[----:B0-----:R-:W-:-:S05]  /*0050*/  IADD3 R0, PT, PT, -R0, RZ, RZ ;  /* 0x000000ff00007210 */ /* 0x001fca0007ffe1ff */
[----:B------:R-:W-:-:S13]  /*0060*/  ISETP.NE.AND P0, PT, R0, UR4, PT ;  /* 0x0000000400007c0c */ /* 0x000fda000bf05270 */
[----:B------:R-:W-:Y:S05]  /*0070*/  @P0 EXIT ;  /* 0x000000000000094d */ /* 0x000fea0003800000 */
[----:B------:R-:W0:Y:S01]  /*0080*/  LDC.64 R18, c[0x0][0x388] ;  /* 0x0000e200ff127b82 */ /* 0x000e220000000a00 */
[----:B------:R-:W0:Y:S02]  /*0090*/  LDCU.64 UR4, c[0x0][0x358] ;  /* 0x00006b00ff0477ac */ /* 0x000e240008000a00 */
[----:B0-----:R-:W2:Y:S04]  /*00a0*/  LDG.E R21, desc[UR4][R18.64] ;  /* 0x0000000412157981 */ /* 0x001ea8000c1e1900 */
[----:B------:R-:W3:Y:S04]  /*00b0*/  LDG.E R23, desc[UR4][R18.64+0x4] ;  /* 0x0000040412177981 */ /* 0x000ee8000c1e1900 */
[----:B------:R-:W4:Y:S04]  /*00c0*/  LDG.E R9, desc[UR4][R18.64+0x8] ;  /* 0x0000080412097981 */ /* 0x000f28000c1e1900 */
[----:B------:R-:W5:Y:S04]  /*00d0*/  LDG.E R11, desc[UR4][R18.64+0xc] ;  /* 0x00000c04120b7981 */ /* 0x000f68000c1e1900 */
[----:B------:R-:W5:Y:S04]  /*00e0*/  LDG.E R7, desc[UR4][R18.64+0x10] ;  /* 0x0000100412077981 */ /* 0x000f68000c1e1900 */
[----:B------:R-:W5:Y:S04]  /*00f0*/  LDG.E R17, desc[UR4][R18.64+0x14] ;  /* 0x0000140412117981 */ /* 0x000f68000c1e1900 */
[----:B------:R-:W5:Y:S04]  /*0100*/  LDG.E R15, desc[UR4][R18.64+0x18] ;  /* 0x00001804120f7981 */ /* 0x000f68000c1e1900 */
[----:B------:R-:W5:Y:S04]  /*0110*/  LDG.E R3, desc[UR4][R18.64+0x1c] ;  /* 0x00001c0412037981 */ /* 0x000f68000c1e1900 */
[----:B------:R-:W5:Y:S04]  /*0120*/  LDG.E R6, desc[UR4][R18.64+0x20] ;  /* 0x0000200412067981 */ /* 0x000f68000c1e1900 */
[----:B------:R0:W5:Y:S01]  /*0130*/  LDG.E R5, desc[UR4][R18.64+0x24] ;  /* 0x0000240412057981 */ /* 0x000162000c1e1900 */
[----:B------:R-:W-:Y:S01]  /*0140*/  HFMA2 R14, -RZ, RZ, 0.96630859375, -0.0022525787353515625 ;  /* 0x3bbb989dff0e7431 */ /* 0x000fe200000001ff */
[----:B------:R-:W-:-:S04]  /*0150*/  MOV R13, 0x437c0000 ;  /* 0x437c0000000d7802 */ /* 0x000fc80000000f00 */
[----:B--2---:R-:W-:-:S04]  /*0160*/  FFMA.SAT R0, R21, R14, 0.5 ;  /* 0x3f00000015007423 */ /* 0x004fc8000000200e */
[----:B------:R-:W-:Y:S01]  /*0170*/  FFMA.RM R0, R0, R13, 12582913 ;  /* 0x4b40000100007423 */ /* 0x000fe2000000400d */
[----:B---3--:R-:W-:-:S03]  /*0180*/  FFMA.SAT R2, R23, R14, 0.5 ;  /* 0x3f00000017027423 */ /* 0x008fc6000000200e */
[----:B------:R-:W-:Y:S01]  /*0190*/  FADD R4, R0, -12583039 ;  /* 0xcb40007f00047421 */ /* 0x000fe20000000000 */
[-C--:B----4-:R-:W-:Y:S01]  /*01a0*/  FFMA.SAT R10, R9, R14.reuse, 0.5 ;  /* 0x3f000000090a7423 */ /* 0x090fe2000000200e */
[-C--:B------:R-:W-:Y:S01]  /*01b0*/  FFMA.RM R2, R2, R13.reuse, 12582913 ;  /* 0x4b40000102027423 */ /* 0x080fe2000000400d */
[----:B------:R-:W-:Y:S01]  /*01c0*/  SHF.L.U32 R0, R0, 0x17, RZ ;  /* 0x0000001700007819 */ /* 0x000fe200000006ff */
[C---:B------:R-:W-:Y:S01]  /*01d0*/  FFMA R4, R21.reuse, 1.4426950216293334961, -R4 ;  /* 0x3fb8aa3b15047823 */ /* 0x040fe20000000804 */
[-C--:B0-----:R-:W-:Y:S01]  /*01e0*/  FFMA.RM R18, R10, R13.reuse, 12582913 ;  /* 0x4b4000010a127423 */ /* 0x081fe2000000400d */
[----:B------:R-:W-:Y:S02]  /*01f0*/  FADD R8, R2, -12583039 ;  /* 0xcb40007f02087421 */ /* 0x000fe40000000000 */
[----:B------:R-:W-:Y:S01]  /*0200*/  FFMA R19, R21, 1.925963033500011079e-08, R4 ;  /* 0x32a5706015137823 */ /* 0x000fe20000000004 */
[-C--:B-----5:R-:W-:Y:S01]  /*0210*/  FFMA.SAT R4, R11, R14.reuse, 0.5 ;  /* 0x3f0000000b047423 */ /* 0x0a0fe2000000200e */
[----:B------:R-:W-:Y:S01]  /*0220*/  FADD R10, R18, -12583039 ;  /* 0xcb40007f120a7421 */ /* 0x000fe20000000000 */
[----:B------:R-:W-:Y:S01]  /*0230*/  FFMA R8, R23, 1.4426950216293334961, -R8 ;  /* 0x3fb8aa3b17087823 */ /* 0x000fe20000000808 */
[-C--:B------:R-:W-:Y:S01]  /*0240*/  FFMA.SAT R12, R7, R14.reuse, 0.5 ;  /* 0x3f000000070c7423 */ /* 0x080fe2000000200e */
[-C--:B------:R-:W-:Y:S01]  /*0250*/  FFMA.RM R4, R4, R13.reuse, 12582913 ;  /* 0x4b40000104047423 */ /* 0x080fe2000000400d */
[----:B------:R-:W-:Y:S01]  /*0260*/  FFMA R10, R9, 1.4426950216293334961, -R10 ;  /* 0x3fb8aa3b090a7823 */ /* 0x000fe2000000080a */
[----:B------:R-:W-:Y:S01]  /*0270*/  FFMA R20, R23, 1.925963033500011079e-08, R8 ;  /* 0x32a5706017147823 */ /* 0x000fe20000000008 */
[-C--:B------:R-:W-:Y:S01]  /*0280*/  FFMA.SAT R22, R17, R14.reuse, 0.5 ;  /* 0x3f00000011167423 */ /* 0x080fe2000000200e */
[----:B------:R-:W-:Y:S01]  /*0290*/  FADD R8, R4, -12583039 ;  /* 0xcb40007f04087421 */ /* 0x000fe20000000000 */
[----:B------:R-:W-:Y:S01]  /*02a0*/  FFMA R10, R9, 1.925963033500011079e-08, R10 ;  /* 0x32a57060090a7823 */ /* 0x000fe2000000000a */
[-C--:B------:R-:W-:Y:S01]  /*02b0*/  FFMA.RM R9, R12, R13.reuse, 12582913 ;  /* 0x4b4000010c097423 */ /* 0x080fe2000000400d */
[----:B------:R-:W0:Y:S01]  /*02c0*/  MUFU.EX2 R19, R19 ;  /* 0x0000001300137308 */ /* 0x000e220000000800 */
[----:B------:R-:W-:Y:S01]  /*02d0*/  FFMA R8, R11, 1.4426950216293334961, -R8 ;  /* 0x3fb8aa3b0b087823 */ /* 0x000fe20000000808 */
[-C--:B------:R-:W-:Y:S01]  /*02e0*/  FFMA.SAT R24, R15, R14.reuse, 0.5 ;  /* 0x3f0000000f187423 */ /* 0x080fe2000000200e */
[----:B------:R-:W-:Y:S01]  /*02f0*/  FADD R16, R9, -12583039 ;  /* 0xcb40007f09107421 */ /* 0x000fe20000000000 */
[-C--:B------:R-:W-:Y:S01]  /*0300*/  FFMA.SAT R26, R6, R14.reuse, 0.5 ;  /* 0x3f000000061a7423 */ /* 0x080fe2000000200e */
[----:B------:R-:W-:Y:S01]  /*0310*/  FFMA R12, R11, 1.925963033500011079e-08, R8 ;  /* 0x32a570600b0c7823 */ /* 0x000fe20000000008 */
[-C--:B------:R-:W-:Y:S01]  /*0320*/  FFMA.RM R8, R22, R13.reuse, 12582913 ;  /* 0x4b40000116087423 */ /* 0x080fe2000000400d */
[C---:B------:R-:W-:Y:S01]  /*0330*/  FFMA R16, R7.reuse, 1.4426950216293334961, -R16 ;  /* 0x3fb8aa3b07107823 */ /* 0x040fe20000000810 */
[----:B------:R-:W1:Y:S01]  /*0340*/  MUFU.EX2 R20, R20 ;  /* 0x0000001400147308 */ /* 0x000e620000000800 */
[----:B------:R-:W-:Y:S01]  /*0350*/  SHF.L.U32 R18, R18, 0x17, RZ ;  /* 0x0000001712127819 */ /* 0x000fe200000006ff */
[----:B------:R-:W-:Y:S01]  /*0360*/  FADD R22, R8, -12583039 ;  /* 0xcb40007f08167421 */ /* 0x000fe20000000000 */
[----:B------:R-:W-:Y:S01]  /*0370*/  FFMA R11, R7, 1.925963033500011079e-08, R16 ;  /* 0x32a57060070b7823 */ /* 0x000fe20000000010 */
[----:B------:R-:W-:Y:S01]  /*0380*/  FFMA.RM R7, R24, R13, 12582913 ;  /* 0x4b40000118077423 */ /* 0x000fe2000000400d */
[----:B------:R-:W-:Y:S01]  /*0390*/  FFMA.SAT R24, R3, R14, 0.5 ;  /* 0x3f00000003187423 */ /* 0x000fe2000000200e */
[----:B------:R-:W-:-:S02]  /*03a0*/  FFMA R22, R17, 1.4426950216293334961, -R22 ;  /* 0x3fb8aa3b11167823 */ /* 0x000fc40000000816 */
[----:B------:R2:W3:Y:S01]  /*03b0*/  MUFU.EX2 R21, R10 ;  /* 0x0000000a00157308 */ /* 0x0004e20000000800 */
[----:B0-----:R-:W-:Y:S01]  /*03c0*/  FMUL R0, R0, R19 ;  /* 0x0000001300007220 */ /* 0x001fe20000400000 */
[----:B------:R-:W-:Y:S01]  /*03d0*/  FFMA R16, R17, 1.925963033500011079e-08, R22 ;  /* 0x32a5706011107823 */ /* 0x000fe20000000016 */
[----:B------:R-:W-:-:S05]  /*03e0*/  SHF.L.U32 R19, R2, 0x17, RZ ;  /* 0x0000001702137819 */ /* 0x000fca00000006ff */
[----:B------:R-:W0:Y:S01]  /*03f0*/  MUFU.EX2 R12, R12 ;  /* 0x0000000c000c7308 */ /* 0x000e220000000800 */
[----:B--2---:R-:W-:Y:S01]  /*0400*/  FADD R10, R7, -12583039 ;  /* 0xcb40007f070a7421 */ /* 0x004fe20000000000 */
[----:B-1----:R-:W-:Y:S01]  /*0410*/  FMUL R2, R19, R20 ;  /* 0x0000001413027220 */ /* 0x002fe20000400000 */
[----:B------:R-:W-:Y:S01]  /*0420*/  FFMA.SAT R20, R5, R14, 0.5 ;  /* 0x3f00000005147423 */ /* 0x000fe2000000200e */
[----:B------:R-:W-:Y:S01]  /*0430*/  FADD R19, RZ, R0 ;  /* 0x00000000ff137221 */ /* 0x000fe20000000000 */
[C---:B------:R-:W-:Y:S01]  /*0440*/  FFMA R22, R15.reuse, 1.4426950216293334961, -R10 ;  /* 0x3fb8aa3b0f167823 */ /* 0x040fe2000000080a */
[-C--:B------:R-:W-:Y:S02]  /*0450*/  FFMA.RM R10, R24, R13.reuse, 12582913 ;  /* 0x4b400001180a7423 */ /* 0x080fe4000000400d */
[----:B------:R-:W1:Y:S01]  /*0460*/  MUFU.EX2 R11, R11 ;  /* 0x0000000b000b7308 */ /* 0x000e620000000800 */
[----:B------:R-:W-:Y:S01]  /*0470*/  FFMA R17, R15, 1.925963033500011079e-08, R22 ;  /* 0x32a570600f117823 */ /* 0x000fe20000000016 */
[-C--:B------:R-:W-:Y:S01]  /*0480*/  FFMA.RM R15, R26, R13.reuse, 12582913 ;  /* 0x4b4000011a0f7423 */ /* 0x080fe2000000400d */
[----:B------:R-:W-:Y:S01]  /*0490*/  FADD R22, R10, -12583039 ;  /* 0xcb40007f0a167421 */ /* 0x000fe20000000000 */
[----:B------:R-:W-:-:S02]  /*04a0*/  FFMA.RM R13, R20, R13, 12582913 ;  /* 0x4b400001140d7423 */ /* 0x000fc4000000400d */
[----:B------:R-:W-:Y:S01]  /*04b0*/  FADD R23, R15, -12583039 ;  /* 0xcb40007f0f177421 */ /* 0x000fe20000000000 */
[----:B------:R-:W-:Y:S01]  /*04c0*/  FFMA R22, R3, 1.4426950216293334961, -R22 ;  /* 0x3fb8aa3b03167823 */ /* 0x000fe20000000816 */
[----:B------:R-:W2:Y:S01]  /*04d0*/  MUFU.EX2 R16, R16 ;  /* 0x0000001000107308 */ /* 0x000ea20000000800 */
[----:B------:R-:W-:Y:S01]  /*04e0*/  FADD R20, R13, -12583039 ;  /* 0xcb40007f0d147421 */ /* 0x000fe20000000000 */
[----:B------:R-:W-:Y:S01]  /*04f0*/  FFMA R23, R6, 1.4426950216293334961, -R23 ;  /* 0x3fb8aa3b06177823 */ /* 0x000fe20000000817 */
[----:B------:R-:W-:Y:S01]  /*0500*/  FFMA R14, R3, 1.925963033500011079e-08, R22 ;  /* 0x32a57060030e7823 */ /* 0x000fe20000000016 */
[----:B---3--:R-:W-:Y:S01]  /*0510*/  FMUL R3, R18, R21 ;  /* 0x0000001512037220 */ /* 0x008fe20000400000 */
[----:B------:R-:W-:Y:S01]  /*0520*/  SHF.L.U32 R21, R4, 0x17, RZ ;  /* 0x0000001704157819 */ /* 0x000fe200000006ff */
[----:B------:R-:W-:Y:S01]  /*0530*/  FFMA R23, R6, 1.925963033500011079e-08, R23 ;  /* 0x32a5706006177823 */ /* 0x000fe20000000017 */
[----:B------:R-:W-:Y:S01]  /*0540*/  FADD R6, R19, R2 ;  /* 0x0000000213067221 */ /* 0x000fe20000000000 */
[----:B------:R-:W3:Y:S01]  /*0550*/  MUFU.EX2 R17, R17 ;  /* 0x0000001100117308 */ /* 0x000ee20000000800 */
[----:B------:R-:W-:Y:S01]  /*0560*/  SHF.L.U32 R18, R9, 0x17, RZ ;  /* 0x0000001709127819 */ /* 0x000fe200000006ff */
[----:B------:R-:W-:Y:S01]  /*0570*/  FFMA R20, R5, 1.4426950216293334961, -R20 ;  /* 0x3fb8aa3b05147823 */ /* 0x000fe20000000814 */
[----:B0-----:R-:W-:Y:S01]  /*0580*/  FMUL R4, R21, R12 ;  /* 0x0000000c15047220 */ /* 0x001fe20000400000 */
[----:B------:R-:W-:Y:S01]  /*0590*/  FADD R19, R6, R3 ;  /* 0x0000000306137221 */ /* 0x000fe20000000000 */
[----:B------:R-:W-:Y:S01]  /*05a0*/  SHF.L.U32 R21, R8, 0x17, RZ ;  /* 0x0000001708157819 */ /* 0x000fe200000006ff */
[----:B------:R-:W-:Y:S01]  /*05b0*/  FFMA R20, R5, 1.925963033500011079e-08, R20 ;  /* 0x32a5706005147823 */ /* 0x000fe20000000014 */
[----:B-1----:R-:W-:Y:S01]  /*05c0*/  FMUL R5, R18, R11 ;  /* 0x0000000b12057220 */ /* 0x002fe20000400000 */
[----:B------:R-:W0:Y:S01]  /*05d0*/  MUFU.EX2 R14, R14 ;  /* 0x0000000e000e7308 */ /* 0x000e220000000800 */
[----:B------:R-:W-:Y:S01]  /*05e0*/  FADD R8, R19, R4 ;  /* 0x0000000413087221 */ /* 0x000fe20000000000 */
[----:B------:R-:W-:Y:S01]  /*05f0*/  SHF.L.U32 R12, R7, 0x17, RZ ;  /* 0x00000017070c7819 */ /* 0x000fe200000006ff */
[----:B--2---:R-:W-:Y:S01]  /*0600*/  FMUL R6, R21, R16 ;  /* 0x0000001015067220 */ /* 0x004fe20000400000 */
[----:B------:R-:W-:Y:S01]  /*0610*/  SHF.L.U32 R19, R10, 0x17, RZ ;  /* 0x000000170a137819 */ /* 0x000fe200000006ff */
[----:B------:R-:W-:-:S03]  /*0620*/  FADD R11, R8, R5 ;  /* 0x00000005080b7221 */ /* 0x000fc60000000000 */
[----:B------:R-:W1:Y:S01]  /*0630*/  MUFU.EX2 R9, R23 ;  /* 0x0000001700097308 */ /* 0x000e620000000800 */
[----:B---3--:R-:W-:Y:S01]  /*0640*/  FMUL R7, R12, R17 ;  /* 0x000000110c077220 */ /* 0x008fe20000400000 */
[----:B------:R-:W-:Y:S01]  /*0650*/  FADD R10, R11, R6 ;  /* 0x000000060b0a7221 */ /* 0x000fe20000000000 */
[----:B------:R-:W-:-:S03]  /*0660*/  SHF.L.U32 R12, R15, 0x17, RZ ;  /* 0x000000170f0c7819 */ /* 0x000fc600000006ff */
[----:B------:R-:W-:Y:S01]  /*0670*/  FADD R11, R10, R7 ;  /* 0x000000070a0b7221 */ /* 0x000fe20000000000 */
[----:B------:R-:W-:Y:S01]  /*0680*/  SHF.L.U32 R10, R13, 0x17, RZ ;  /* 0x000000170d0a7819 */ /* 0x000fe200000006ff */
[----:B------:R-:W2:Y:S01]  /*0690*/  MUFU.EX2 R25, R20 ;  /* 0x0000001400197308 */ /* 0x000ea20000000800 */
[----:B0-----:R-:W-:Y:S01]  /*06a0*/  FMUL R8, R19, R14 ;  /* 0x0000000e13087220 */ /* 0x001fe20000400000 */
[----:B-1----:R-:W-:-:S03]  /*06b0*/  FMUL R9, R12, R9 ;  /* 0x000000090c097220 */ /* 0x002fc60000400000 */
[----:B------:R-:W-:-:S04]  /*06c0*/  FADD R12, R11, R8 ;  /* 0x000000080b0c7221 */ /* 0x000fc80000000000 */
[----:B------:R-:W-:Y:S01]  /*06d0*/  FADD R11, R12, R9 ;  /* 0x000000090c0b7221 */ /* 0x000fe20000000000 */
[----:B--2---:R-:W-:-:S04]  /*06e0*/  FMUL R10, R10, R25 ;  /* 0x000000190a0a7220 */ /* 0x004fc80000400000 */
[----:B------:R-:W-:-:S04]  /*06f0*/  FADD R11, R11, R10 ;  /* 0x0000000a0b0b7221 */ /* 0x000fc80000000000 */
[----:B------:R-:W0:Y:S08]  /*0700*/  MUFU.RCP R12, R11 ;  /* 0x0000000b000c7308 */ /* 0x000e300000001000 */
[----:B------:R-:W1:Y:S01]  /*0710*/  FCHK P0, R0, R11 ;  /* 0x0000000b00007302 */ /* 0x000e620000000000 */
[----:B0-----:R-:W-:-:S04]  /*0720*/  FFMA R13, -R11, R12, 1 ;  /* 0x3f8000000b0d7423 */ /* 0x001fc8000000010c */
[----:B------:R-:W-:-:S04]  /*0730*/  FFMA R13, R12, R13, R12 ;  /* 0x0000000d0c0d7223 */ /* 0x000fc8000000000c */
[----:B------:R-:W-:-:S04]  /*0740*/  FFMA R12, R0, R13, RZ ;  /* 0x0000000d000c7223 */ /* 0x000fc800000000ff */
[----:B------:R-:W-:-:S04]  /*0750*/  FFMA R14, -R11, R12, R0 ;  /* 0x0000000c0b0e7223 */ /* 0x000fc80000000100 */
[----:B------:R-:W-:Y:S01]  /*0760*/  FFMA R15, R13, R14, R12 ;  /* 0x0000000e0d0f7223 */ /* 0x000fe2000000000c */
[----:B-1----:R-:W-:Y:S06]  /*0770*/  @!P0 BRA `(.L_x_23) ;  /* 0x0000000000088947 */ /* 0x002fec0003800000 */
[----:B------:R-:W-:-:S07]  /*0780*/  MOV R12, 0x7a0 ;  /* 0x000007a0000c7802 */ /* 0x000fce0000000f00 */
[----:B------:R-:W-:Y:S05]  /*0790*/  CALL.REL.NOINC `($__internal_0_$__cuda_sm3x_div_rn_noftz_f32_slowpath) ;  /* 0x0000000400fc7944 */ /* 0x000fea0003c00000 */
.L_x_23:
[----:B------:R-:W0:Y:S01]  /*07a0*/  LDC.64 R12, c[0x0][0x388] ;  /* 0x0000e200ff0c7b82 */ /* 0x000e220000000a00 */
[----:B------:R-:W1:Y:S08]  /*07b0*/  MUFU.RCP R0, R11 ;  /* 0x0000000b00007308 */ /* 0x000e700000001000 */
[----:B------:R-:W2:Y:S01]  /*07c0*/  FCHK P0, R2, R11 ;  /* 0x0000000b02007302 */ /* 0x000ea20000000000 */
[----:B-1----:R-:W-:-:S04]  /*07d0*/  FFMA R17, -R11, R0, 1 ;  /* 0x3f8000000b117423 */ /* 0x002fc80000000100 */
[----:B------:R-:W-:Y:S01]  /*07e0*/  FFMA R19, R0, R17, R0 ;  /* 0x0000001100137223 */ /* 0x000fe20000000000 */
[----:B0-----:R0:W-:Y:S03]  /*07f0*/  STG.E desc[UR4][R12.64], R15 ;  /* 0x0000000f0c007986 */ /* 0x0011e6000c101904 */
[----:B------:R-:W-:-:S04]  /*0800*/  FFMA R0, R2, R19, RZ ;  /* 0x0000001302007223 */ /* 0x000fc800000000ff */
[----:B------:R-:W-:-:S04]  /*0810*/  FFMA R17, -R11, R0, R2 ;  /* 0x000000000b117223 */ /* 0x000fc80000000102 */
[----:B------:R-:W-:Y:S01]  /*0820*/  FFMA R17, R19, R17, R0 ;  /* 0x0000001113117223 */ /* 0x000fe20000000000 */
[----:B--2---:R-:W-:Y:S06]  /*0830*/  @!P0 BRA `(.L_x_24) ;  /* 0x0000000000108947 */ /* 0x004fec0003800000 */
[----:B------:R-:W-:Y:S02]  /*0840*/  MOV R0, R2 ;  /* 0x0000000200007202 */ /* 0x000fe40000000f00 */
[----:B0-----:R-:W-:-:S07]  /*0850*/  MOV R12, 0x870 ;  /* 0x00000870000c7802 */ /* 0x001fce0000000f00 */
[----:B------:R-:W-:Y:S05]  /*0860*/  CALL.REL.NOINC `($__internal_0_$__cuda_sm3x_div_rn_noftz_f32_slowpath) ;  /* 0x0000000400c87944 */ /* 0x000fea0003c00000 */
[----:B------:R-:W-:-:S07]  /*0870*/  MOV R17, R15 ;  /* 0x0000000f00117202 */ /* 0x000fce0000000f00 */
.L_x_24:
[----:B0-----:R-:W0:Y:S01]  /*0880*/  LDC.64 R12, c[0x0][0x388] ;  /* 0x0000e200ff0c7b82 */ /* 0x001e220000000a00 */
        /* <DEDUP_REMOVED lines=12> */
.L_x_25:
[----:B------:R-:W1:Y:S01]  /*0950*/  LDC.64 R2, c[0x0][0x388] ;  /* 0x0000e200ff027b82 */ /* 0x000e620000000a00 */
[----:B------:R-:W0:Y:S08]  /*0960*/  MUFU.RCP R0, R11 ;  /* 0x0000000b00007308 */ /* 0x000e300000001000 */
[----:B------:R-:W2:Y:S01]  /*0970*/  FCHK P0, R4, R11 ;  /* 0x0000000b04007302 */ /* 0x000ea20000000000 */
[----:B0-----:R-:W-:-:S04]  /*0980*/  FFMA R13, -R11, R0, 1 ;  /* 0x3f8000000b0d7423 */ /* 0x001fc80000000100 */
[----:B------:R-:W-:Y:S01]  /*0990*/  FFMA R17, R0, R13, R0 ;  /* 0x0000000d00117223 */ /* 0x000fe20000000000 */
[----:B-1----:R0:W-:Y:S03]  /*09a0*/  STG.E desc[UR4][R2.64+0x8], R15 ;  /* 0x0000080f02007986 */ /* 0x0021e6000c101904 */
[----:B------:R-:W-:-:S04]  /*09b0*/  FFMA R0, R4, R17, RZ ;  /* 0x0000001104007223 */ /* 0x000fc800000000ff */
[----:B------:R-:W-:-:S04]  /*09c0*/  FFMA R13, -R11, R0, R4 ;  /* 0x000000000b0d7223 */ /* 0x000fc80000000104 */
[----:B------:R-:W-:Y:S01]  /*09d0*/  FFMA R13, R17, R13, R0 ;  /* 0x0000000d110d7223 */ /* 0x000fe20000000000 */
[----:B--2---:R-:W-:Y:S06]  /*09e0*/  @!P0 BRA `(.L_x_26) ;  /* 0x0000000000108947 */ /* 0x004fec0003800000 */
[----:B------:R-:W-:Y:S02]  /*09f0*/  MOV R0, R4 ;  /* 0x0000000400007202 */ /* 0x000fe40000000f00 */
[----:B------:R-:W-:-:S07]  /*0a00*/  MOV R12, 0xa20 ;  /* 0x00000a20000c7802 */ /* 0x000fce0000000f00 */
[----:B0-----:R-:W-:Y:S05]  /*0a10*/  CALL.REL.NOINC `($__internal_0_$__cuda_sm3x_div_rn_noftz_f32_slowpath) ;  /* 0x00000004005c7944 */ /* 0x001fea0003c00000 */
[----:B------:R-:W-:-:S07]  /*0a20*/  MOV R13, R15 ;  /* 0x0000000f000d7202 */ /* 0x000fce0000000f00 */
.L_x_26:
        /* <DEDUP_REMOVED lines=11> */
[----:B------:R-:W-:-:S07]  /*0ae0*/  MOV R12, 0xb00 ;  /* 0x00000b00000c7802 */ /* 0x000fce0000000f00 */
[----:B0-----:R-:W-:Y:S05]  /*0af0*/  CALL.REL.NOINC `($__internal_0_$__cuda_sm3x_div_rn_noftz_f32_slowpath) ;  /* 0x0000000400247944 */ /* 0x001fea0003c00000 */
.L_x_27:
        /* <DEDUP_REMOVED lines=14> */
.L_x_28:
        /* <DEDUP_REMOVED lines=14> */
.L_x_29:
        /* <DEDUP_REMOVED lines=14> */
.L_x_30:
        /* <DEDUP_REMOVED lines=14> */
.L_x_31:
        /* <DEDUP_REMOVED lines=14> */
.L_x_32:
[----:B0-----:R-:W0:Y:S02]  /*0f60*/  LDC.64 R2, c[0x0][0x388] ;  /* 0x0000e200ff027b82 */ /* 0x001e240000000a00 */
[----:B0-----:R-:W-:Y:S01]  /*0f70*/  STG.E desc[UR4][R2.64+0x24], R5 ;  /* 0x0000240502007986 */ /* 0x001fe2000c101904 */
[----:B------:R-:W-:Y:S05]  /*0f80*/  EXIT ;  /* 0x000000000000794d */ /* 0x000fea0003800000 */
        .weak           $__internal_0_$__cuda_sm3x_div_rn_noftz_f32_slowpath
        .type           $__internal_0_$__cuda_sm3x_div_rn_noftz_f32_slowpath,@function
        .size           $__internal_0_$__cuda_sm3x_div_rn_noftz_f32_slowpath,(.L_x_42 - $__internal_0_$__cuda_sm3x_div_rn_noftz_f32_slowpath)
$__internal_0_$__cuda_sm3x_div_rn_noftz_f32_slowpath:
[----:B------:R-:W-:Y:S02]  /*0f90*/  SHF.R.U32.HI R14, RZ, 0x17, R11 ;  /* 0x00000017ff0e7819 */ /* 0x000fe4000001160b */
[----:B------:R-:W-:Y:S02]  /*0fa0*/  SHF.R.U32.HI R13, RZ, 0x17, R0 ;  /* 0x00000017ff0d7819 */ /* 0x000fe40000011600 */
[----:B------:R-:W-:Y:S02]  /*0fb0*/  LOP3.LUT R14, R14, 0xff, RZ, 0xc0, !PT ;  /* 0x000000ff0e0e7812 */ /* 0x000fe400078ec0ff */
[----:B------:R-:W-:Y:S02]  /*0fc0*/  LOP3.LUT R17, R13, 0xff, RZ, 0xc0, !PT ;  /* 0x000000ff0d117812 */ /* 0x000fe400078ec0ff */
[----:B------:R-:W-:Y:S02]  /*0fd0*/  IADD3 R18, PT, PT, R14, -0x1, RZ ;  /* 0xffffffff0e127810 */ /* 0x000fe40007ffe0ff */
[----:B------:R-:W-:-:S02]  /*0fe0*/  IADD3 R16, PT, PT, R17, -0x1, RZ ;  /* 0xffffffff11107810 */ /* 0x000fc40007ffe0ff */
[----:B------:R-:W-:Y:S02]  /*0ff0*/  ISETP.GT.U32.AND P0, PT, R18, 0xfd, PT ;  /* 0x000000fd1200780c */ /* 0x000fe40003f04070 */
[----:B------:R-:W-:Y:S02]  /*1000*/  MOV R15, R11 ;  /* 0x0000000b000f7202 */ /* 0x000fe40000000f00 */
[----:B------:R-:W-:-:S13]  /*1010*/  ISETP.GT.U32.OR P0, PT, R16, 0xfd, P0 ;  /* 0x000000fd1000780c */ /* 0x000fda0000704470 */
[----:B------:R-:W-:Y:S01]  /*1020*/  @!P0 MOV R13, RZ ;  /* 0x000000ff000d8202 */ /* 0x000fe20000000f00 */
[----:B------:R-:W-:Y:S06]  /*1030*/  @!P0 BRA `(.L_x_33) ;  /* 0x00000000005c8947 */ /* 0x000fec0003800000 */
[----:B------:R-:W-:Y:S02]  /*1040*/  FSETP.GTU.FTZ.AND P0, PT, |R0|, +INF , PT ;  /* 0x7f8000000000780b */ /* 0x000fe40003f1c200 */
[----:B------:R-:W-:-:S04]  /*1050*/  FSETP.GTU.FTZ.AND P1, PT, |R11|, +INF , PT ;  /* 0x7f8000000b00780b */ /* 0x000fc80003f3c200 */
[----:B------:R-:W-:-:S13]  /*1060*/  PLOP3.LUT P0, PT, P0, P1, PT, 0xf8, 0x8f ;  /* 0x00000000008f781c */ /* 0x000fda0000703f70 */
[----:B------:R-:W-:Y:S05]  /*1070*/  @P0 BRA `(.L_x_34) ;  /* 0x0000000400440947 */ /* 0x000fea0003800000 */
[----:B------:R-:W-:-:S13]  /*1080*/  LOP3.LUT P0, RZ, R15, 0x7fffffff, R0, 0xc8, !PT ;  /* 0x7fffffff0fff7812 */ /* 0x000fda000780c800 */
[----:B------:R-:W-:Y:S05]  /*1090*/  @!P0 BRA `(.L_x_35) ;  /* 0x0000000400348947 */ /* 0x000fea0003800000 */
[C---:B------:R-:W-:Y:S02]  /*10a0*/  FSETP.NEU.FTZ.AND P2, PT, |R0|.reuse, +INF , PT ;  /* 0x7f8000000000780b */ /* 0x040fe40003f5d200 */
[----:B------:R-:W-:Y:S02]  /*10b0*/  FSETP.NEU.FTZ.AND P1, PT, |R11|, +INF , PT ;  /* 0x7f8000000b00780b */ /* 0x000fe40003f3d200 */
[----:B------:R-:W-:-:S11]  /*10c0*/  FSETP.NEU.FTZ.AND P0, PT, |R0|, +INF , PT ;  /* 0x7f8000000000780b */ /* 0x000fd60003f1d200 */
[----:B------:R-:W-:Y:S05]  /*10d0*/  @!P1 BRA !P2, `(.L_x_35) ;  /* 0x0000000400249947 */ /* 0x000fea0005000000 */
[----:B------:R-:W-:-:S04]  /*10e0*/  LOP3.LUT P2, RZ, R0, 0x7fffffff, RZ, 0xc0, !PT ;  /* 0x7fffffff00ff7812 */ /* 0x000fc8000784c0ff */
[----:B------:R-:W-:-:S13]  /*10f0*/  PLOP3.LUT P1, PT, P1, P2, PT, 0x2f, 0xf2 ;  /* 0x0000000000f2781c */ /* 0x000fda0000f24577 */
[----:B------:R-:W-:Y:S05]  /*1100*/  @P1 BRA `(.L_x_36) ;  /* 0x0000000400101947 */ /* 0x000fea0003800000 */
[----:B------:R-:W-:-:S04]  /*1110*/  LOP3.LUT P1, RZ, R15, 0x7fffffff, RZ, 0xc0, !PT ;  /* 0x7fffffff0fff7812 */ /* 0x000fc8000782c0ff */
[----:B------:R-:W-:-:S13]  /*1120*/  PLOP3.LUT P0, PT, P0, P1, PT, 0x2f, 0xf2 ;  /* 0x0000000000f2781c */ /* 0x000fda0000702577 */
[----:B------:R-:W-:Y:S05]  /*1130*/  @P0 BRA `(.L_x_37) ;  /* 0x0000000000f80947 */ /* 0x000fea0003800000 */
[----:B------:R-:W-:Y:S02]  /*1140*/  ISETP.GE.AND P0, PT, R16, RZ, PT ;  /* 0x000000ff1000720c */ /* 0x000fe40003f06270 */
[----:B------:R-:W-:-:S11]  /*1150*/  ISETP.GE.AND P1, PT, R18, RZ, PT ;  /* 0x000000ff1200720c */ /* 0x000fd60003f26270 */
[----:B------:R-:W-:Y:S01]  /*1160*/  @P0 MOV R13, RZ ;  /* 0x000000ff000d0202 */ /* 0x000fe20000000f00 */
[----:B------:R-:W-:Y:S01]  /*1170*/  @!P0 FFMA R0, R0, 1.84467440737095516160e+19, RZ ;  /* 0x5f80000000008823 */ /* 0x000fe200000000ff */
[----:B------:R-:W-:Y:S01]  /*1180*/  @!P0 MOV R13, 0xffffffc0 ;  /* 0xffffffc0000d8802 */ /* 0x000fe20000000f00 */
[----:B------:R-:W-:-:S03]  /*1190*/  @!P1 FFMA R15, R11, 1.84467440737095516160e+19, RZ ;  /* 0x5f8000000b0f9823 */ /* 0x000fc600000000ff */
[----:B------:R-:W-:-:S07]  /*11a0*/  @!P1 IADD3 R13, PT, PT, R13, 0x40, RZ ;  /* 0x000000400d0d9810 */ /* 0x000fce0007ffe0ff */
.L_x_33:
[----:B------:R-:W-:Y:S02]  /*11b0*/  LEA R16, R14, 0xc0800000, 0x17 ;  /* 0xc08000000e107811 */ /* 0x000fe400078eb8ff */
[----:B------:R-:W-:Y:S02]  /*11c0*/  IADD3 R17, PT, PT, R17, -0x7f, RZ ;  /* 0xffffff8111117810 */ /* 0x000fe40007ffe0ff */
[----:B------:R-:W-:-:S03]  /*11d0*/  IADD3 R16, PT, PT, -R16, R15, RZ ;  /* 0x0000000f10107210 */ /* 0x000fc60007ffe1ff */
[C---:B------:R-:W-:Y:S01]  /*11e0*/  IMAD R0, R17.reuse, -0x800000, R0 ;  /* 0xff80000011007824 */ /* 0x040fe200078e0200 */
[----:B------:R0:W1:Y:S01]  /*11f0*/  MUFU.RCP R15, R16 ;  /* 0x00000010000f7308 */ /* 0x0000620000001000 */
[----:B------:R-:W-:Y:S01]  /*1200*/  FADD.FTZ R19, -R16, -RZ ;  /* 0x800000ff10137221 */ /* 0x000fe20000010100 */
[----:B0-----:R-:W-:-:S04]  /*1210*/  IADD3 R16, PT, PT, R17, 0x7f, -R14 ;  /* 0x0000007f11107810 */ /* 0x001fc80007ffe80e */
[----:B------:R-:W-:Y:S01]  /*1220*/  IADD3 R13, PT, PT, R16, R13, RZ ;  /* 0x0000000d100d7210 */ /* 0x000fe20007ffe0ff */
[----:B-1----:R-:W-:-:S04]  /*1230*/  FFMA R18, R15, R19, 1 ;  /* 0x3f8000000f127423 */ /* 0x002fc80000000013 */
[----:B------:R-:W-:-:S04]  /*1240*/  FFMA R15, R15, R18, R15 ;  /* 0x000000120f0f7223 */ /* 0x000fc8000000000f */
[----:B------:R-:W-:-:S04]  /*1250*/  FFMA R18, R0, R15, RZ ;  /* 0x0000000f00127223 */ /* 0x000fc800000000ff */
[----:B------:R-:W-:-:S04]  /*1260*/  FFMA R20, R19, R18, R0 ;  /* 0x0000001213147223 */ /* 0x000fc80000000000 */
[----:B------:R-:W-:-:S04]  /*1270*/  FFMA R20, R15, R20, R18 ;  /* 0x000000140f147223 */ /* 0x000fc80000000012 */
[----:B------:R-:W-:-:S04]  /*1280*/  FFMA R19, R19, R20, R0 ;  /* 0x0000001413137223 */ /* 0x000fc80000000000 */
[----:B------:R-:W-:-:S05]  /*1290*/  FFMA R0, R15, R19, R20 ;  /* 0x000000130f007223 */ /* 0x000fca0000000014 */
[----:B------:R-:W-:-:S04]  /*12a0*/  SHF.R.U32.HI R14, RZ, 0x17, R0 ;  /* 0x00000017ff0e7819 */ /* 0x000fc80000011600 */
[----:B------:R-:W-:-:S04]  /*12b0*/  LOP3.LUT R14, R14, 0xff, RZ, 0xc0, !PT ;  /* 0x000000ff0e0e7812 */ /* 0x000fc800078ec0ff */
[----:B------:R-:W-:-:S04]  /*12c0*/  IADD3 R17, PT, PT, R14, R13, RZ ;  /* 0x0000000d0e117210 */ /* 0x000fc80007ffe0ff */
[----:B------:R-:W-:-:S04]  /*12d0*/  IADD3 R14, PT, PT, R17, -0x1, RZ ;  /* 0xffffffff110e7810 */ /* 0x000fc80007ffe0ff */
[----:B------:R-:W-:-:S13]  /*12e0*/  ISETP.GE.U32.AND P0, PT, R14, 0xfe, PT ;  /* 0x000000fe0e00780c */ /* 0x000fda0003f06070 */
[----:B------:R-:W-:Y:S05]  /*12f0*/  @!P0 BRA `(.L_x_38) ;  /* 0x0000000000808947 */ /* 0x000fea0003800000 */
[----:B------:R-:W-:-:S13]  /*1300*/  ISETP.GT.AND P0, PT, R17, 0xfe, PT ;  /* 0x000000fe1100780c */ /* 0x000fda0003f04270 */
[----:B------:R-:W-:Y:S05]  /*1310*/  @P0 BRA `(.L_x_39) ;  /* 0x00000000006c0947 */ /* 0x000fea0003800000 */
[----:B------:R-:W-:-:S13]  /*1320*/  ISETP.GE.AND P0, PT, R17, 0x1, PT ;  /* 0x000000011100780c */ /* 0x000fda0003f06270 */
[----:B------:R-:W-:Y:S05]  /*1330*/  @P0 BRA `(.L_x_40) ;  /* 0x0000000000980947 */ /* 0x000fea0003800000 */
[----:B------:R-:W-:Y:S02]  /*1340*/  ISETP.GE.AND P0, PT, R17, -0x18, PT ;  /* 0xffffffe81100780c */ /* 0x000fe40003f06270 */
[----:B------:R-:W-:-:S11]  /*1350*/  LOP3.LUT R0, R0, 0x80000000, RZ, 0xc0, !PT ;  /* 0x8000000000007812 */ /* 0x000fd600078ec0ff */
[----:B------:R-:W-:Y:S05]  /*1360*/  @!P0 BRA `(.L_x_40) ;  /* 0x00000000008c8947 */ /* 0x000fea0003800000 */
[CCC-:B------:R-:W-:Y:S01]  /*1370*/  FFMA.RZ R13, R15.reuse, R19.reuse, R20.reuse ;  /* 0x000000130f0d7223 */ /* 0x1c0fe2000000c014 */
[-CC-:B------:R-:W-:Y:S01]  /*1380*/  FFMA.RM R14, R15, R19.reuse, R20.reuse ;  /* 0x000000130f0e7223 */ /* 0x180fe20000004014 */
[C---:B------:R-:W-:Y:S02]  /*1390*/  ISETP.NE.AND P2, PT, R17.reuse, RZ, PT ;  /* 0x000000ff1100720c */ /* 0x040fe40003f45270 */
[----:B------:R-:W-:Y:S02]  /*13a0*/  ISETP.NE.AND P1, PT, R17, RZ, PT ;  /* 0x000000ff1100720c */ /* 0x000fe40003f25270 */
[----:B------:R-:W-:Y:S01]  /*13b0*/  LOP3.LUT R16, R13, 0x7fffff, RZ, 0xc0, !PT ;  /* 0x007fffff0d107812 */ /* 0x000fe200078ec0ff */
[----:B------:R-:W-:Y:S01]  /*13c0*/  FFMA.RP R13, R15, R19, R20 ;  /* 0x000000130f0d7223 */ /* 0x000fe20000008014 */
[----:B------:R-:W-:Y:S02]  /*13d0*/  IADD3 R15, PT, PT, R17, 0x20, RZ ;  /* 0x00000020110f7810 */ /* 0x000fe40007ffe0ff */
[----:B------:R-:W-:-:S02]  /*13e0*/  LOP3.LUT R16, R16, 0x800000, RZ, 0xfc, !PT ;  /* 0x0080000010107812 */ /* 0x000fc400078efcff */
[----:B------:R-:W-:Y:S02]  /*13f0*/  IADD3 R17, PT, PT, -R17, RZ, RZ ;  /* 0x000000ff11117210 */ /* 0x000fe40007ffe1ff */
[----:B------:R-:W-:Y:S02]  /*1400*/  SHF.L.U32 R15, R16, R15, RZ ;  /* 0x0000000f100f7219 */ /* 0x000fe400000006ff */
[----:B------:R-:W-:Y:S02]  /*1410*/  FSETP.NEU.FTZ.AND P0, PT, R13, R14, PT ;  /* 0x0000000e0d00720b */ /* 0x000fe40003f1d000 */
[----:B------:R-:W-:Y:S02]  /*1420*/  SEL R13, R17, RZ, P2 ;  /* 0x000000ff110d7207 */ /* 0x000fe40001000000 */
[----:B------:R-:W-:Y:S02]  /*1430*/  ISETP.NE.AND P1, PT, R15, RZ, P1 ;  /* 0x000000ff0f00720c */ /* 0x000fe40000f25270 */
[----:B------:R-:W-:-:S02]  /*1440*/  SHF.R.U32.HI R13, RZ, R13, R16 ;  /* 0x0000000dff0d7219 */ /* 0x000fc40000011610 */
[----:B------:R-:W-:Y:S02]  /*1450*/  PLOP3.LUT P0, PT, P0, P1, PT, 0xf8, 0x8f ;  /* 0x00000000008f781c */ /* 0x000fe40000703f70 */
[----:B------:R-:W-:Y:S02]  /*1460*/  SHF.R.U32.HI R15, RZ, 0x1, R13 ;  /* 0x00000001ff0f7819 */ /* 0x000fe4000001160d */
[----:B------:R-:W-:-:S04]  /*1470*/  SEL R14, RZ, 0x1, !P0 ;  /* 0x00000001ff0e7807 */ /* 0x000fc80004000000 */
[----:B------:R-:W-:-:S04]  /*1480*/  LOP3.LUT R14, R14, 0x1, R15, 0xf8, !PT ;  /* 0x000000010e0e7812 */ /* 0x000fc800078ef80f */
[----:B------:R-:W-:-:S04]  /*1490*/  LOP3.LUT R14, R14, R13, RZ, 0xc0, !PT ;  /* 0x0000000d0e0e7212 */ /* 0x000fc800078ec0ff */
[----:B------:R-:W-:-:S04]  /*14a0*/  IADD3 R15, PT, PT, R15, R14, RZ ;  /* 0x0000000e0f0f7210 */ /* 0x000fc80007ffe0ff */
[----:B------:R-:W-:Y:S01]  /*14b0*/  LOP3.LUT R0, R15, R0, RZ, 0xfc, !PT ;  /* 0x000000000f007212 */ /* 0x000fe200078efcff */
[----:B------:R-:W-:Y:S06]  /*14c0*/  BRA `(.L_x_40) ;  /* 0x0000000000347947 */ /* 0x000fec0003800000 */
.L_x_39:
[----:B------:R-:W-:-:S04]  /*14d0*/  LOP3.LUT R0, R0, 0x80000000, RZ, 0xc0, !PT ;  /* 0x8000000000007812 */ /* 0x000fc800078ec0ff */
[----:B------:R-:W-:Y:S01]  /*14e0*/  LOP3.LUT R0, R0, 0x7f800000, RZ, 0xfc, !PT ;  /* 0x7f80000000007812 */ /* 0x000fe200078efcff */
[----:B------:R-:W-:Y:S06]  /*14f0*/  BRA `(.L_x_40) ;  /* 0x0000000000287947 */ /* 0x000fec0003800000 */
.L_x_38:
[----:B------:R-:W-:Y:S01]  /*1500*/  LEA R0, R13, R0, 0x17 ;  /* 0x000000000d007211 */ /* 0x000fe200078eb8ff */
[----:B------:R-:W-:Y:S06]  /*1510*/  BRA `(.L_x_40) ;  /* 0x0000000000207947 */ /* 0x000fec0003800000 */
.L_x_37:
[----:B------:R-:W-:-:S04]  /*1520*/  LOP3.LUT R0, R15, 0x80000000, R0, 0x48, !PT ;  /* 0x800000000f007812 */ /* 0x000fc800078e4800 */
[----:B------:R-:W-:Y:S01]  /*1530*/  LOP3.LUT R0, R0, 0x7f800000, RZ, 0xfc, !PT ;  /* 0x7f80000000007812 */ /* 0x000fe200078efcff */
[----:B------:R-:W-:Y:S06]  /*1540*/  BRA `(.L_x_40) ;  /* 0x0000000000147947 */ /* 0x000fec0003800000 */
.L_x_36:
[----:B------:R-:W-:Y:S01]  /*1550*/  LOP3.LUT R0, R15, 0x80000000, R0, 0x48, !PT ;  /* 0x800000000f007812 */ /* 0x000fe200078e4800 */
[----:B------:R-:W-:Y:S06]  /*1560*/  BRA `(.L_x_40) ;  /* 0x00000000000c7947 */ /* 0x000fec0003800000 */
.L_x_35:
[----:B------:R-:W0:Y:S01]  /*1570*/  MUFU.RSQ R0, -QNAN ;  /* 0xffc0000000007908 */ /* 0x000e220000001400 */
[----:B------:R-:W-:Y:S05]  /*1580*/  BRA `(.L_x_40) ;  /* 0x0000000000047947 */ /* 0x000fea0003800000 */
.L_x_34:
[----:B------:R-:W-:-:S07]  /*1590*/  FADD.FTZ R0, R0, R11 ;  /* 0x0000000b00007221 */ /* 0x000fce0000010000 */
.L_x_40:
[----:B------:R-:W-:Y:S01]  /*15a0*/  HFMA2 R13, -RZ, RZ, 0, 0 ;  /* 0x00000000ff0d7431 */ /* 0x000fe200000001ff */
[----:B0-----:R-:W-:-:S03]  /*15b0*/  MOV R15, R0 ;  /* 0x00000000000f7202 */ /* 0x001fc60000000f00 */
[----:B------:R-:W-:Y:S05]  /*15c0*/  RET.REL.NODEC R12 `(_Z14global_softmaxiPf) ;  /* 0xffffffe80c8c7950 */ /* 0x000fea0003c3ffff */
.L_x_41:
        /* <DEDUP_REMOVED lines=11> */
.L_x_42:


//--------------------- .nv.shared.reserved.0     --------------------------
	.section	.nv.shared.reserved.0,"aw",@nobits
	.weak		__nv_reservedSMEM_offset_0_alias
	.size		__nv_reservedSMEM_offset_0_alias, 0, 64
	.other		__nv_reservedSMEM_offset_0_alias,@"STO_CUDA_RESERVED_SHARED STV_DEFAULT"
__nv_reservedSMEM_offset_0_alias:
	.zero		0
	.zero		64


//--------------------- .nv.constant0._Z15global_cudaReLUiPf --------------------------
	.section	.nv.constant0._Z15global_cudaReLUiPf,"a",@progbits
	.sectionflags	@""
	.align	4
.nv.constant0._Z15global_cudaReLUiPf:
	.zero		912


//--------------------- .nv.constant0._Z27global_cudaImageToFirstConviiiiiPfS_S_S_ --------------------------
	.section	.nv.constant0._Z27global_cudaImageToFirstConviiiiiPfS_S_S_,"a",@progbits
	.sectionflags	@""
	.align	4
.nv.constant0._Z27global_cudaImageToFirstConviiiiiPfS_S_S_:
	.zero		952


//--------------------- .nv.constant0._Z24global_cudaConvolution4DiiiiPfS_S_S_ --------------------------
	.section	.nv.constant0._Z24global_cudaConvolution4DiiiiPfS_S_S_,"a",@progbits
	.sectionflags	@""
	.align	4
.nv.constant0._Z24global_cudaConvolution4DiiiiPfS_S_S_:
	.zero		944


//--------------------- .nv.constant0._Z18global_cudaMaxPooliiPfS_ --------------------------
	.section	.nv.constant0._Z18global_cudaMaxPooliiPfS_,"a",@progbits
	.sectionflags	@""
	.align	4
.nv.constant0._Z18global_cudaMaxPooliiPfS_:
	.zero		920


//--------------------- .nv.constant0._Z15global_storeAnsiPfS_ --------------------------
	.section	.nv.constant0._Z15global_storeAnsiPfS_,"a",@progbits
	.sectionflags	@""
	.align	4
.nv.constant0._Z15global_storeAnsiPfS_:
	.zero		920


//--------------------- .nv.constant0._Z14global_softmaxiPf --------------------------
	.section	.nv.constant0._Z14global_softmaxiPf,"a",@progbits
	.sectionflags	@""
	.align	4
.nv.constant0._Z14global_softmaxiPf:
	.zero		912


//--------------------- SYMBOLS --------------------------

	.type		.nv.reservedSmem.offset0,@object
	.size		.nv.reservedSmem.offset0,0x4
